	.target	sm_80

	.elftype	@"ET_EXEC"


//--------------------- .note.nv.tkinfo           --------------------------
	.section	.note.nv.tkinfo,"",@"SHT_NOTE"
	.sectionflags	@"SHF_NOTE_NV_TKINFO"
	.tkinfo
        /*0018*/ 	.word	0x00000002
        /*0030*/ 	.string	""
        /*0030*/ 	.string	"ptxas"
        /*0030*/ 	.string	"Cuda compilation tools, release 13.0, V13.0.88"
        /*0030*/ 	.string	"Build cuda_13.0.r13.0/compiler.36424714_0"
        /*0030*/ 	.string	"-v  -suppress-debug-info  -lineinfo  -arch sm_80 "



//--------------------- .note.nv.cuinfo           --------------------------
	.section	.note.nv.cuinfo,"",@"SHT_NOTE"
	.sectionflags	@"SHF_NOTE_NV_CUINFO"
        /*0018*/ 	.short	0x0002
        /*001a*/ 	.short	0x0050
        /*001c*/ 	.short	0x0082
	.zero		2


//--------------------- .nv.info                  --------------------------
	.section	.nv.info,"",@"SHT_CUDA_INFO"
	.align	4


	//----- nvinfo : EIATTR_REGCOUNT
	.align		4
        /*0000*/ 	.byte	0x04, 0x2f
        /*0002*/ 	.short	(.L_2 - .L_1)
	.align		4
.L_1:
        /*0004*/ 	.word	index@(attn_fwd)
        /*0008*/ 	.word	0x000000ff


	//----- nvinfo : EIATTR_FRAME_SIZE
	.align		4
.L_2:
        /*000c*/ 	.byte	0x04, 0x11
        /*000e*/ 	.short	(.L_4 - .L_3)
	.align		4
.L_3:
        /*0010*/ 	.word	index@(attn_fwd)
        /*0014*/ 	.word	0x00000050


	//----- nvinfo : EIATTR_MIN_STACK_SIZE
	.align		4
.L_4:
        /*0018*/ 	.byte	0x04, 0x12
        /*001a*/ 	.short	(.L_6 - .L_5)
	.align		4
.L_5:
        /*001c*/ 	.word	index@(attn_fwd)
        /*0020*/ 	.word	0x00000050
.L_6:


//--------------------- .nv.info.attn_fwd         --------------------------
	.section	.nv.info.attn_fwd,"",@"SHT_CUDA_INFO"
	.sectionflags	@""
	.align	4


	//----- nvinfo : EIATTR_CUDA_API_VERSION
	.align		4
        /*0000*/ 	.byte	0x04, 0x37
        /*0002*/ 	.short	(.L_8 - .L_7)
.L_7:
        /*0004*/ 	.word	0x00000082


	//----- nvinfo : EIATTR_SW2861232_WAR
	.align		4
.L_8:
        /*0008*/ 	.byte	0x01, 0x35
	.zero		2


	//----- nvinfo : EIATTR_PARAM_CBANK
	.align		4
        /*000c*/ 	.byte	0x04, 0x0a
        /*000e*/ 	.short	(.L_10 - .L_9)
	.align		4
.L_9:
        /*0010*/ 	.word	index@(.nv.constant0.attn_fwd)
        /*0014*/ 	.short	0x0160
        /*0016*/ 	.short	0x0088


	//----- nvinfo : EIATTR_CBANK_PARAM_SIZE
	.align		4
.L_10:
        /*0018*/ 	.byte	0x03, 0x19
        /*001a*/ 	.short	0x0088


	//----- nvinfo : EIATTR_KPARAM_INFO
	.align		4
        /*001c*/ 	.byte	0x04, 0x17
        /*001e*/ 	.short	(.L_12 - .L_11)
.L_11:
        /*0020*/ 	.word	0x00000000
        /*0024*/ 	.short	0x0019
        /*0026*/ 	.short	0x0080
        /*0028*/ 	.byte	0x00, 0xf4, 0x21, 0x00


	//----- nvinfo : EIATTR_KPARAM_INFO
	.align		4
.L_12:
        /*002c*/ 	.byte	0x04, 0x17
        /*002e*/ 	.short	(.L_14 - .L_13)
.L_13:
        /*0030*/ 	.word	0x00000000
        /*0034*/ 	.short	0x0018
        /*0036*/ 	.short	0x0078
        /*0038*/ 	.byte	0x00, 0xf4, 0x21, 0x00


	//----- nvinfo : EIATTR_KPARAM_INFO
	.align		4
.L_14:
        /*003c*/ 	.byte	0x04, 0x17
        /*003e*/ 	.short	(.L_16 - .L_15)
.L_15:
        /*0040*/ 	.word	0x00000000
        /*0044*/ 	.short	0x0017
        /*0046*/ 	.short	0x0070
        /*0048*/ 	.byte	0x00, 0xf0, 0x11, 0x00


	//----- nvinfo : EIATTR_KPARAM_INFO
	.align		4
.L_16:
        /*004c*/ 	.byte	0x04, 0x17
        /*004e*/ 	.short	(.L_18 - .L_17)
.L_17:
        /*0050*/ 	.word	0x00000000
        /*0054*/ 	.short	0x0016
        /*0056*/ 	.short	0x006c
        /*0058*/ 	.byte	0x00, 0xf0, 0x11, 0x00


	//----- nvinfo : EIATTR_KPARAM_INFO
	.align		4
.L_18:
        /*005c*/ 	.byte	0x04, 0x17
        /*005e*/ 	.short	(.L_20 - .L_19)
.L_19:
        /*0060*/ 	.word	0x00000000
        /*0064*/ 	.short	0x0015
        /*0066*/ 	.short	0x0068
        /*0068*/ 	.byte	0x00, 0xf0, 0x11, 0x00


	//----- nvinfo : EIATTR_KPARAM_INFO
	.align		4
.L_20:
        /*006c*/ 	.byte	0x04, 0x17
        /*006e*/ 	.short	(.L_22 - .L_21)
.L_21:
        /*0070*/ 	.word	0x00000000
        /*0074*/ 	.short	0x0014
        /*0076*/ 	.short	0x0064
        /*0078*/ 	.byte	0x00, 0xf0, 0x11, 0x00


	//----- nvinfo : EIATTR_KPARAM_INFO
	.align		4
.L_22:
        /*007c*/ 	.byte	0x04, 0x17
        /*007e*/ 	.short	(.L_24 - .L_23)
.L_23:
        /*0080*/ 	.word	0x00000000
        /*0084*/ 	.short	0x0013
        /*0086*/ 	.short	0x0060
        /*0088*/ 	.byte	0x00, 0xf0, 0x11, 0x00


	//----- nvinfo : EIATTR_KPARAM_INFO
	.align		4
.L_24:
        /*008c*/ 	.byte	0x04, 0x17
        /*008e*/ 	.short	(.L_26 - .L_25)
.L_25:
        /*0090*/ 	.word	0x00000000
        /*0094*/ 	.short	0x0012
        /*0096*/ 	.short	0x005c
        /*0098*/ 	.byte	0x00, 0xf0, 0x11, 0x00


	//----- nvinfo : EIATTR_KPARAM_INFO
	.align		4
.L_26:
        /*009c*/ 	.byte	0x04, 0x17
        /*009e*/ 	.short	(.L_28 - .L_27)
.L_27:
        /*00a0*/ 	.word	0x00000000
        /*00a4*/ 	.short	0x0011
        /*00a6*/ 	.short	0x0058
        /*00a8*/ 	.byte	0x00, 0xf0, 0x11, 0x00


	//----- nvinfo : EIATTR_KPARAM_INFO
	.align		4
.L_28:
        /*00ac*/ 	.byte	0x04, 0x17
        /*00ae*/ 	.short	(.L_30 - .L_29)
.L_29:
        /*00b0*/ 	.word	0x00000000
        /*00b4*/ 	.short	0x0010
        /*00b6*/ 	.short	0x0054
        /*00b8*/ 	.byte	0x00, 0xf0, 0x11, 0x00


	//----- nvinfo : EIATTR_KPARAM_INFO
	.align		4
.L_30:
        /*00bc*/ 	.byte	0x04, 0x17
        /*00be*/ 	.short	(.L_32 - .L_31)
.L_31:
        /*00c0*/ 	.word	0x00000000
        /*00c4*/ 	.short	0x000f
        /*00c6*/ 	.short	0x0050
        /*00c8*/ 	.byte	0x00, 0xf0, 0x11, 0x00


	//----- nvinfo : EIATTR_KPARAM_INFO
	.align		4
.L_32:
        /*00cc*/ 	.byte	0x04, 0x17
        /*00ce*/ 	.short	(.L_34 - .L_33)
.L_33:
        /*00d0*/ 	.word	0x00000000
        /*00d4*/ 	.short	0x000e
        /*00d6*/ 	.short	0x004c
        /*00d8*/ 	.byte	0x00, 0xf0, 0x11, 0x00


	//----- nvinfo : EIATTR_KPARAM_INFO
	.align		4
.L_34:
        /*00dc*/ 	.byte	0x04, 0x17
        /*00de*/ 	.short	(.L_36 - .L_35)
.L_35:
        /*00e0*/ 	.word	0x00000000
        /*00e4*/ 	.short	0x000d
        /*00e6*/ 	.short	0x0048
        /*00e8*/ 	.byte	0x00, 0xf0, 0x11, 0x00


	//----- nvinfo : EIATTR_KPARAM_INFO
	.align		4
.L_36:
        /*00ec*/ 	.byte	0x04, 0x17
        /*00ee*/ 	.short	(.L_38 - .L_37)
.L_37:
        /*00f0*/ 	.word	0x00000000
        /*00f4*/ 	.short	0x000c
        /*00f6*/ 	.short	0x0044
        /*00f8*/ 	.byte	0x00, 0xf0, 0x11, 0x00


	//----- nvinfo : EIATTR_KPARAM_INFO
	.align		4
.L_38:
        /*00fc*/ 	.byte	0x04, 0x17
        /*00fe*/ 	.short	(.L_40 - .L_39)
.L_39:
        /*0100*/ 	.word	0x00000000
        /*0104*/ 	.short	0x000b
        /*0106*/ 	.short	0x0040
        /*0108*/ 	.byte	0x00, 0xf0, 0x11, 0x00


	//----- nvinfo : EIATTR_KPARAM_INFO
	.align		4
.L_40:
        /*010c*/ 	.byte	0x04, 0x17
        /*010e*/ 	.short	(.L_42 - .L_41)
.L_41:
        /*0110*/ 	.word	0x00000000
        /*0114*/ 	.short	0x000a
        /*0116*/ 	.short	0x003c
        /*0118*/ 	.byte	0x00, 0xf0, 0x11, 0x00


	//----- nvinfo : EIATTR_KPARAM_INFO
	.align		4
.L_42:
        /*011c*/ 	.byte	0x04, 0x17
        /*011e*/ 	.short	(.L_44 - .L_43)
.L_43:
        /*0120*/ 	.word	0x00000000
        /*0124*/ 	.short	0x0009
        /*0126*/ 	.short	0x0038
        /*0128*/ 	.byte	0x00, 0xf0, 0x11, 0x00


	//----- nvinfo : EIATTR_KPARAM_INFO
	.align		4
.L_44:
        /*012c*/ 	.byte	0x04, 0x17
        /*012e*/ 	.short	(.L_46 - .L_45)
.L_45:
        /*0130*/ 	.word	0x00000000
        /*0134*/ 	.short	0x0008
        /*0136*/ 	.short	0x0034
        /*0138*/ 	.byte	0x00, 0xf0, 0x11, 0x00


	//----- nvinfo : EIATTR_KPARAM_INFO
	.align		4
.L_46:
        /*013c*/ 	.byte	0x04, 0x17
        /*013e*/ 	.short	(.L_48 - .L_47)
.L_47:
        /*0140*/ 	.word	0x00000000
        /*0144*/ 	.short	0x0007
        /*0146*/ 	.short	0x0030
        /*0148*/ 	.byte	0x00, 0xf0, 0x11, 0x00


	//----- nvinfo : EIATTR_KPARAM_INFO
	.align		4
.L_48:
        /*014c*/ 	.byte	0x04, 0x17
        /*014e*/ 	.short	(.L_50 - .L_49)
.L_49:
        /*0150*/ 	.word	0x00000000
        /*0154*/ 	.short	0x0006
        /*0156*/ 	.short	0x002c
        /*0158*/ 	.byte	0x00, 0xf0, 0x11, 0x00


	//----- nvinfo : EIATTR_KPARAM_INFO
	.align		4
.L_50:
        /*015c*/ 	.byte	0x04, 0x17
        /*015e*/ 	.short	(.L_52 - .L_51)
.L_51:
        /*0160*/ 	.word	0x00000000
        /*0164*/ 	.short	0x0005
        /*0166*/ 	.short	0x0028
        /*0168*/ 	.byte	0x00, 0xf0, 0x11, 0x00


	//----- nvinfo : EIATTR_KPARAM_INFO
	.align		4
.L_52:
        /*016c*/ 	.byte	0x04, 0x17
        /*016e*/ 	.short	(.L_54 - .L_53)
.L_53:
        /*0170*/ 	.word	0x00000000
        /*0174*/ 	.short	0x0004
        /*0176*/ 	.short	0x0020
        /*0178*/ 	.byte	0x00, 0xf4, 0x21, 0x00


	//----- nvinfo : EIATTR_KPARAM_INFO
	.align		4
.L_54:
        /*017c*/ 	.byte	0x04, 0x17
        /*017e*/ 	.short	(.L_56 - .L_55)
.L_55:
        /*0180*/ 	.word	0x00000000
        /*0184*/ 	.short	0x0003
        /*0186*/ 	.short	0x0018
        /*0188*/ 	.byte	0x00, 0xf4, 0x21, 0x00


	//----- nvinfo : EIATTR_KPARAM_INFO
	.align		4
.L_56:
        /*018c*/ 	.byte	0x04, 0x17
        /*018e*/ 	.short	(.L_58 - .L_57)
.L_57:
        /*0190*/ 	.word	0x00000000
        /*0194*/ 	.short	0x0002
        /*0196*/ 	.short	0x0010
        /*0198*/ 	.byte	0x00, 0xf4, 0x21, 0x00


	//----- nvinfo : EIATTR_KPARAM_INFO
	.align		4
.L_58:
        /*019c*/ 	.byte	0x04, 0x17
        /*019e*/ 	.short	(.L_60 - .L_59)
.L_59:
        /*01a0*/ 	.word	0x00000000
        /*01a4*/ 	.short	0x0001
        /*01a6*/ 	.short	0x0008
        /*01a8*/ 	.byte	0x00, 0xf4, 0x21, 0x00


	//----- nvinfo : EIATTR_KPARAM_INFO
	.align		4
.L_60:
        /*01ac*/ 	.byte	0x04, 0x17
        /*01ae*/ 	.short	(.L_62 - .L_61)
.L_61:
        /*01b0*/ 	.word	0x00000000
        /*01b4*/ 	.short	0x0000
        /*01b6*/ 	.short	0x0000
        /*01b8*/ 	.byte	0x00, 0xf4, 0x21, 0x00


	//----- nvinfo : EIATTR_MAXREG_COUNT
	.align		4
.L_62:
        /*01bc*/ 	.byte	0x03, 0x1b
        /*01be*/ 	.short	0x00ff


	//----- nvinfo : EIATTR_NUM_BARRIERS
	.align		4
        /*01c0*/ 	.byte	0x02, 0x4c
        /*01c2*/ 	.byte	0x01
	.zero		1


	//----- nvinfo : EIATTR_ANNOTATIONS
	.align		4
        /*01c4*/ 	.byte	0x04, 0x55
        /*01c6*/ 	.short	(.L_64 - .L_63)


	//   ....[0]....
.L_63:
        /*01c8*/ 	.word	0x00000001
        /*01cc*/ 	.byte	0x10, 0x1c, 0x00, 0x00, 0x01, 0x00, 0x00, 0x00, 0xa0, 0x27, 0x00, 0x00, 0x01, 0x00, 0x00, 0x00
        /* <DEDUP_REMOVED lines=8> */
        /*025c*/ 	.byte	0xe0, 0x2a, 0x00, 0x00, 0x01, 0x00, 0x00, 0x00, 0xf0, 0x2a, 0x00, 0x00


	//----- nvinfo : EIATTR_MERCURY_ISA_VERSION
	.align		4
.L_64:
        /*0268*/ 	.byte	0x03, 0x5f
        /*026a*/ 	.short	0x0000


	//----- nvinfo : EIATTR_COOP_GROUP_MASK_REGIDS
	.align		4
        /*026c*/ 	.byte	0x04, 0x29
        /*026e*/ 	.short	(.L_66 - .L_65)


	//   ....[0]....
.L_65:
        /*0270*/ 	.word	0xffffffff


	//   ....[1]....
        /*0274*/ 	.word	0xffffffff


	//   ....[2]....
        /*0278*/ 	.word	0xffffffff


	//   ....[3]....
        /*027c*/ 	.word	0xffffffff


	//   ....[4]....
        /*0280*/ 	.word	0xffffffff


	//   ....[5]....
        /*0284*/ 	.word	0xffffffff


	//   ....[6]....
        /*0288*/ 	.word	0xffffffff


	//   ....[7]....
        /*028c*/ 	.word	0xffffffff


	//   ....[8]....
        /*0290*/ 	.word	0xffffffff


	//   ....[9]....
        /*0294*/ 	.word	0xffffffff


	//   ....[10]....
        /*0298*/ 	.word	0xffffffff


	//   ....[11]....
        /*029c*/ 	.word	0xffffffff


	//   ....[12]....
        /*02a0*/ 	.word	0xffffffff


	//   ....[13]....
        /*02a4*/ 	.word	0xffffffff


	//   ....[14]....
        /*02a8*/ 	.word	0xffffffff


	//   ....[15]....
        /*02ac*/ 	.word	0xffffffff


	//   ....[16]....
        /*02b0*/ 	.word	0xffffffff


	//   ....[17]....
        /*02b4*/ 	.word	0xffffffff


	//----- nvinfo : EIATTR_COOP_GROUP_INSTR_OFFSETS
	.align		4
.L_66:
        /*02b8*/ 	.byte	0x04, 0x28
        /*02ba*/ 	.short	(.L_68 - .L_67)


	//   ....[0]....
.L_67:
        /*02bc*/ 	.word	0x000039c0


	//   ....[1]....
        /*02c0*/ 	.word	0x000039d0


	//   ....[2]....
        /*02c4*/ 	.word	0x000039e0


	//   ....[3]....
        /*02c8*/ 	.word	0x000039f0


	//   ....[4]....
        /*02cc*/ 	.word	0x00003a40


	//   ....[5]....
        /*02d0*/ 	.word	0x00003a50


	//   ....[6]....
        /*02d4*/ 	.word	0x00003a60


	//   ....[7]....
        /*02d8*/ 	.word	0x00003a70


	//   ....[8]....
        /*02dc*/ 	.word	0x00003b20


	//   ....[9]....
        /*02e0*/ 	.word	0x00003da0


	//   ....[10]....
        /*02e4*/ 	.word	0x00003db0


	//   ....[11]....
        /*02e8*/ 	.word	0x00003dd0


	//   ....[12]....
        /*02ec*/ 	.word	0x00003de0


	//   ....[13]....
        /*02f0*/ 	.word	0x00003e30


	//   ....[14]....
        /*02f4*/ 	.word	0x00003e40


	//   ....[15]....
        /*02f8*/ 	.word	0x00003e50


	//   ....[16]....
        /*02fc*/ 	.word	0x00003e60


	//   ....[17]....
        /*0300*/ 	.word	0x00003f20


	//----- nvinfo : EIATTR_EXIT_INSTR_OFFSETS
	.align		4
.L_68:
        /*0304*/ 	.byte	0x04, 0x1c
        /*0306*/ 	.short	(.L_70 - .L_69)


	//   ....[0]....
.L_69:
        /*0308*/ 	.word	0x00007b60


	//   ....[1]....
        /*030c*/ 	.word	0x00007c00


	//----- nvinfo : EIATTR_REQNTID
	.align		4
.L_70:
        /*0310*/ 	.byte	0x04, 0x10
        /*0312*/ 	.short	(.L_72 - .L_71)
.L_71:
        /*0314*/ 	.word	0x00000080
        /*0318*/ 	.word	0x00000001
        /*031c*/ 	.word	0x00000001
.L_72:


//--------------------- .nv.callgraph             --------------------------
	.section	.nv.callgraph,"",@"SHT_CUDA_CALLGRAPH"
	.align	4
	.sectionentsize	8
	.align		4
        /*0000*/ 	.word	0x00000000
	.align		4
        /*0004*/ 	.word	0xffffffff
	.align		4
        /*0008*/ 	.word	0x00000000
	.align		4
        /*000c*/ 	.word	0xfffffffe
	.align		4
        /*0010*/ 	.word	0x00000000
	.align		4
        /*0014*/ 	.word	0xfffffffd
	.align		4
        /*0018*/ 	.word	0x00000000
	.align		4
        /*001c*/ 	.word	0xfffffffc


//--------------------- .nv.rel.action            --------------------------
	.section	.nv.rel.action,"",@"SHT_CUDA_RELOCINFO"
	.align	8
	.sectionentsize	8
        /*0000*/ 	.byte	0x73, 0x00, 0x00, 0x00, 0x00, 0x00, 0x00, 0x00, 0x00, 0x00, 0x00, 0x11, 0x25, 0x00, 0x05, 0x36


//--------------------- .nv.constant4             --------------------------
	.section	.nv.constant4,"a",@progbits
	.align	8
	.align		8
.nv.constant4:
        /*0000*/ 	.dword	_$_str


//--------------------- .nv.constant0.attn_fwd    --------------------------
	.section	.nv.constant0.attn_fwd,"a",@progbits
	.sectionflags	@""
	.align	4
.nv.constant0.attn_fwd:
	.zero		488


//--------------------- .text.attn_fwd            --------------------------
	.section	.text.attn_fwd,"ax",@progbits
	.sectioninfo	@"SHI_REGISTERS=255"
	.align	128
        .global         attn_fwd
        .type           attn_fwd,@function
        .size           attn_fwd,(.L_x_3 - attn_fwd)
        .other          attn_fwd,@"STO_CUDA_ENTRY STV_DEFAULT"
attn_fwd:
.text.attn_fwd:
[----:B------:R-:W-:Y:S02]  /*0000*/  IMAD.MOV.U32 R1, RZ, RZ, c[0x0][0x28] ;  /* 0x00000a00ff017624 */ /* 0x000fe400078e00ff */
[----:B------:R-:W0:Y:S01]  /*0010*/  S2R R124, SR_TID.X ;  /* 0x00000000007c7919 */ /* 0x000e220000002100 */
[----:B------:R-:W-:Y:S01]  /*0020*/  MOV R4, c[0x0][0x198] ;  /* 0x0000660000047a02 */ /* 0x000fe20000000f00 */
[----:B------:R-:W-:Y:S01]  /*0030*/  ULDC.64 UR6, c[0x0][0x118] ;  /* 0x0000460000067ab9 */ /* 0x000fe20000000a00 */
[----:B------:R-:W-:Y:S01]  /*0040*/  IADD3 R1, R1, -0x50, RZ ;  /* 0xffffffb001017810 */ /* 0x000fe20007ffe0ff */
[----:B------:R-:W1:Y:S04]  /*0050*/  S2R R15, SR_CTAID.X ;  /* 0x00000000000f7919 */ /* 0x000e680000002500 */
[----:B------:R-:W2:Y:S01]  /*0060*/  S2R R125, SR_CTAID.Y ;  /* 0x00000000007d7919 */ /* 0x000ea20000002600 */
[----:B0-----:R-:W-:Y:S01]  /*0070*/  SHF.R.U32.HI R2, RZ, 0x5, R124 ;  /* 0x00000005ff027819 */ /* 0x001fe2000001167c */
[----:B-1----:R-:W-:-:S03]  /*0080*/  IMAD.SHL.U32 R15, R15, 0x20, RZ ;  /* 0x000000200f0f7824 */ /* 0x002fc600078e00ff */
[----:B------:R-:W-:Y:S01]  /*0090*/  SGXT.U32 R2, R2, 0x2 ;  /* 0x000000020202781a */ /* 0x000fe20000000000 */
[----:B--2---:R-:W-:Y:S01]  /*00a0*/  IMAD R0, R125, c[0x0][0x190], RZ ;  /* 0x000064007d007a24 */ /* 0x004fe200078e02ff */
[----:B------:R-:W-:-:S03]  /*00b0*/  LOP3.LUT R3, R15, 0x1f, R124, 0xf8, !PT ;  /* 0x0000001f0f037812 */ /* 0x000fc600078ef87c */
[----:B------:R-:W-:Y:S02]  /*00c0*/  IMAD R7, R2, c[0x0][0x198], RZ ;  /* 0x0000660002077a24 */ /* 0x000fe400078e02ff */
[----:B------:R-:W-:-:S03]  /*00d0*/  IMAD R5, R3, c[0x0][0x194], RZ ;  /* 0x0000650003057a24 */ /* 0x000fc600078e02ff */
[----:B------:R-:W-:Y:S01]  /*00e0*/  LEA R11, R4, R7, 0x2 ;  /* 0x00000007040b7211 */ /* 0x000fe200078e10ff */
[----:B------:R-:W-:Y:S02]  /*00f0*/  IMAD.SHL.U32 R3, R0, 0x2, RZ ;  /* 0x0000000200037824 */ /* 0x000fe400078e00ff */
[----:B------:R-:W-:Y:S02]  /*0100*/  IMAD.SHL.U32 R6, R5, 0x2, RZ ;  /* 0x0000000205067824 */ /* 0x000fe400078e00ff */
[----:B------:R-:W-:Y:S02]  /*0110*/  IMAD R13, R4, 0x4, R11 ;  /* 0x00000004040d7824 */ /* 0x000fe400078e020b */
[----:B------:R-:W-:Y:S01]  /*0120*/  IMAD.HI R0, R0, 0x2, RZ ;  /* 0x0000000200007827 */ /* 0x000fe200078e02ff */
[----:B------:R-:W-:-:S03]  /*0130*/  IADD3 R3, P0, P1, R6, c[0x0][0x160], R3 ;  /* 0x0000580006037a10 */ /* 0x000fc6000791e003 */
[----:B------:R-:W-:-:S04]  /*0140*/  IMAD.HI R5, R5, 0x2, RZ ;  /* 0x0000000205057827 */ /* 0x000fc800078e02ff */
[C---:B------:R-:W-:Y:S01]  /*0150*/  IMAD R17, R4.reuse, 0x4, R13 ;  /* 0x0000000404117824 */ /* 0x040fe200078e020d */
[----:B------:R-:W-:Y:S02]  /*0160*/  IADD3.X R0, R5, c[0x0][0x164], R0, P0, P1 ;  /* 0x0000590005007a10 */ /* 0x000fe400007e2400 */
[C---:B------:R-:W-:Y:S02]  /*0170*/  LEA R8, P0, R7.reuse, R3, 0x1 ;  /* 0x0000000307087211 */ /* 0x040fe400078008ff */
[C---:B------:R-:W-:Y:S02]  /*0180*/  LEA R19, R4.reuse, R17, 0x2 ;  /* 0x0000001104137211 */ /* 0x040fe400078e10ff */
[-C--:B------:R-:W-:Y:S02]  /*0190*/  LEA.HI.X.SX32 R9, R7, R0.reuse, 0x1, P0 ;  /* 0x0000000007097211 */ /* 0x080fe400000f0eff */
[-C--:B------:R-:W-:Y:S01]  /*01a0*/  LEA R10, P0, R11, R3.reuse, 0x1 ;  /* 0x000000030b0a7211 */ /* 0x080fe200078008ff */
[C---:B------:R-:W-:Y:S01]  /*01b0*/  IMAD R21, R4.reuse, 0x4, R19 ;  /* 0x0000000404157824 */ /* 0x040fe200078e0213 */
[-C--:B------:R-:W-:Y:S01]  /*01c0*/  LEA R12, P1, R13, R3.reuse, 0x1 ;  /* 0x000000030d0c7211 */ /* 0x080fe200078208ff */
[----:B------:R0:W2:Y:S01]  /*01d0*/  LDG.E.U16 R5, [R8.64] ;  /* 0x0000000608057981 */ /* 0x0000a2000c1e1500 */
[----:B------:R-:W-:Y:S01]  /*01e0*/  LEA.HI.X.SX32 R11, R11, R0, 0x1, P0 ;  /* 0x000000000b0b7211 */ /* 0x000fe200000f0eff */
[----:B------:R-:W-:Y:S01]  /*01f0*/  IMAD R23, R4, 0x4, R21 ;  /* 0x0000000404177824 */ /* 0x000fe200078e0215 */
[----:B------:R-:W-:-:S02]  /*0200*/  LEA R16, P0, R17, R3, 0x1 ;  /* 0x0000000311107211 */ /* 0x000fc400078008ff */
[-C--:B------:R-:W-:Y:S01]  /*0210*/  LEA.HI.X.SX32 R13, R13, R0.reuse, 0x1, P1 ;  /* 0x000000000d0d7211 */ /* 0x080fe200008f0eff */
[----:B------:R1:W3:Y:S01]  /*0220*/  LDG.E.U16 R6, [R10.64] ;  /* 0x000000060a067981 */ /* 0x0002e2000c1e1500 */
[-C--:B------:R-:W-:Y:S02]  /*0230*/  LEA.HI.X.SX32 R17, R17, R0.reuse, 0x1, P0 ;  /* 0x0000000011117211 */ /* 0x080fe400000f0eff */
[C---:B------:R-:W-:Y:S01]  /*0240*/  LEA R18, P0, R19.reuse, R3, 0x1 ;  /* 0x0000000313127211 */ /* 0x040fe200078008ff */
[----:B------:R4:W5:Y:S01]  /*0250*/  LDG.E.U16 R7, [R12.64] ;  /* 0x000000060c077981 */ /* 0x000962000c1e1500 */
[C---:B------:R-:W-:Y:S02]  /*0260*/  LEA R25, R4.reuse, R23, 0x2 ;  /* 0x0000001704197211 */ /* 0x040fe400078e10ff */
[-C--:B------:R-:W-:Y:S01]  /*0270*/  LEA.HI.X.SX32 R19, R19, R0.reuse, 0x1, P0 ;  /* 0x0000000013137211 */ /* 0x080fe200000f0eff */
[----:B0-----:R0:W2:Y:S01]  /*0280*/  LDG.E.U16 R8, [R16.64] ;  /* 0x0000000610087981 */ /* 0x0010a2000c1e1500 */
[-C--:B------:R-:W-:Y:S01]  /*0290*/  LEA R20, P0, R21, R3.reuse, 0x1 ;  /* 0x0000000315147211 */ /* 0x080fe200078008ff */
[----:B-1----:R-:W-:Y:S01]  /*02a0*/  IMAD R11, R4, 0x4, R25 ;  /* 0x00000004040b7824 */ /* 0x002fe200078e0219 */
[----:B------:R-:W-:Y:S01]  /*02b0*/  LEA R22, P1, R23, R3, 0x1 ;  /* 0x0000000317167211 */ /* 0x000fe200078208ff */
[----:B------:R1:W2:Y:S01]  /*02c0*/  LDG.E.U16 R9, [R18.64] ;  /* 0x0000000612097981 */ /* 0x0002a2000c1e1500 */
[----:B------:R-:W-:-:S02]  /*02d0*/  LEA.HI.X.SX32 R21, R21, R0, 0x1, P0 ;  /* 0x0000000015157211 */ /* 0x000fc400000f0eff */
[----:B----4-:R-:W-:Y:S01]  /*02e0*/  LEA R12, P0, R25, R3, 0x1 ;  /* 0x00000003190c7211 */ /* 0x010fe200078008ff */
[----:B0-----:R-:W-:-:S03]  /*02f0*/  IMAD R17, R4, 0x4, R11 ;  /* 0x0000000404117824 */ /* 0x001fc600078e020b */
[-C--:B------:R-:W-:Y:S01]  /*0300*/  LEA.HI.X.SX32 R13, R25, R0.reuse, 0x1, P0 ;  /* 0x00000000190d7211 */ /* 0x080fe200000f0eff */
[----:B------:R0:W4:Y:S01]  /*0310*/  LDG.E.U16 R14, [R20.64] ;  /* 0x00000006140e7981 */ /* 0x000122000c1e1500 */
[----:B------:R-:W-:Y:S02]  /*0320*/  LEA R10, P0, R11, R3, 0x1 ;  /* 0x000000030b0a7211 */ /* 0x000fe400078008ff */
[C---:B------:R-:W-:Y:S01]  /*0330*/  LEA R25, R4.reuse, R17, 0x2 ;  /* 0x0000001104197211 */ /* 0x040fe200078e10ff */
[----:B------:R0:W2:Y:S01]  /*0340*/  LDG.E.U16 R30, [R12.64] ;  /* 0x000000060c1e7981 */ /* 0x0000a2000c1e1500 */
[-C--:B------:R-:W-:Y:S02]  /*0350*/  LEA.HI.X.SX32 R23, R23, R0.reuse, 0x1, P1 ;  /* 0x0000000017177211 */ /* 0x080fe400008f0eff */
[----:B------:R-:W-:Y:S01]  /*0360*/  LEA.HI.X.SX32 R11, R11, R0, 0x1, P0 ;  /* 0x000000000b0b7211 */ /* 0x000fe200000f0eff */
[----:B------:R-:W-:Y:S01]  /*0370*/  IMAD R27, R4, 0x4, R25 ;  /* 0x00000004041b7824 */ /* 0x000fe200078e0219 */
[-C--:B------:R-:W-:Y:S01]  /*0380*/  LEA R16, P0, R17, R3.reuse, 0x1 ;  /* 0x0000000311107211 */ /* 0x080fe200078008ff */
[----:B------:R0:W2:Y:S01]  /*0390*/  LDG.E.U16 R49, [R22.64] ;  /* 0x0000000616317981 */ /* 0x0000a2000c1e1500 */
[----:B-1----:R-:W-:-:S02]  /*03a0*/  LEA R18, P1, R25, R3, 0x1 ;  /* 0x0000000319127211 */ /* 0x002fc400078208ff */
[-C--:B------:R-:W-:Y:S01]  /*03b0*/  LEA.HI.X.SX32 R17, R17, R0.reuse, 0x1, P0 ;  /* 0x0000000011117211 */ /* 0x080fe200000f0eff */
[----:B------:R1:W2:Y:S01]  /*03c0*/  LDG.E.U16 R51, [R10.64] ;  /* 0x000000060a337981 */ /* 0x0002a2000c1e1500 */
[-C--:B0-----:R-:W-:Y:S01]  /*03d0*/  LEA R20, P0, R27, R3.reuse, 0x1 ;  /* 0x000000031b147211 */ /* 0x081fe200078008ff */
[C---:B------:R-:W-:Y:S01]  /*03e0*/  IMAD R23, R4.reuse, 0x4, R27 ;  /* 0x0000000404177824 */ /* 0x040fe200078e021b */
[-C--:B------:R-:W-:Y:S01]  /*03f0*/  LEA.HI.X.SX32 R19, R25, R0.reuse, 0x1, P1 ;  /* 0x0000000019137211 */ /* 0x080fe200008f0eff */
[----:B------:R0:W2:Y:S01]  /*0400*/  LDG.E.U16 R32, [R16.64] ;  /* 0x0000000610207981 */ /* 0x0000a2000c1e1500 */
[----:B------:R-:W-:Y:S02]  /*0410*/  LEA.HI.X.SX32 R21, R27, R0, 0x1, P0 ;  /* 0x000000001b157211 */ /* 0x000fe400000f0eff */
[----:B------:R-:W-:Y:S01]  /*0420*/  LEA R12, P0, R23, R3, 0x1 ;  /* 0x00000003170c7211 */ /* 0x000fe200078008ff */
[----:B------:R0:W2:Y:S01]  /*0430*/  LDG.E.U16 R53, [R18.64] ;  /* 0x0000000612357981 */ /* 0x0000a2000c1e1500 */
[----:B------:R-:W-:-:S02]  /*0440*/  LEA R25, R4, R23, 0x2 ;  /* 0x0000001704197211 */ /* 0x000fc400078e10ff */
[-C--:B------:R-:W-:Y:S01]  /*0450*/  LEA.HI.X.SX32 R13, R23, R0.reuse, 0x1, P0 ;  /* 0x00000000170d7211 */ /* 0x080fe200000f0eff */
[----:B------:R0:W2:Y:S02]  /*0460*/  LDG.E.U16 R34, [R20.64] ;  /* 0x0000000614227981 */ /* 0x0000a4000c1e1500 */
[C---:B------:R-:W-:Y:S01]  /*0470*/  IMAD R23, R4.reuse, 0x4, R25 ;  /* 0x0000000404177824 */ /* 0x040fe200078e0219 */
[C---:B-1----:R-:W-:Y:S01]  /*0480*/  LEA R10, P0, R25.reuse, R3, 0x1 ;  /* 0x00000003190a7211 */ /* 0x042fe200078008ff */
[----:B------:R1:W2:Y:S02]  /*0490*/  LDG.E.U16 R55, [R12.64] ;  /* 0x000000060c377981 */ /* 0x0002a4000c1e1500 */
[----:B------:R-:W-:Y:S01]  /*04a0*/  IMAD R27, R4, 0x4, R23 ;  /* 0x00000004041b7824 */ /* 0x000fe200078e0217 */
[----:B------:R-:W-:-:S04]  /*04b0*/  LEA.HI.X.SX32 R11, R25, R0, 0x1, P0 ;  /* 0x00000000190b7211 */ /* 0x000fc800000f0eff */
[----:B0-----:R-:W-:Y:S01]  /*04c0*/  LEA R19, R4, R27, 0x2 ;  /* 0x0000001b04137211 */ /* 0x001fe200078e10ff */
[----:B------:R0:W2:Y:S01]  /*04d0*/  LDG.E.U16 R36, [R10.64] ;  /* 0x000000060a247981 */ /* 0x0000a2000c1e1500 */
[----:B------:R-:W-:-:S03]  /*04e0*/  LEA R16, P0, R27, R3, 0x1 ;  /* 0x000000031b107211 */ /* 0x000fc600078008ff */
[C---:B------:R-:W-:Y:S01]  /*04f0*/  IMAD R21, R4.reuse, 0x4, R19 ;  /* 0x0000000404157824 */ /* 0x040fe200078e0213 */
[-C--:B------:R-:W-:Y:S02]  /*0500*/  LEA.HI.X.SX32 R17, R27, R0.reuse, 0x1, P0 ;  /* 0x000000001b117211 */ /* 0x080fe400000f0eff */
[-C--:B------:R-:W-:Y:S01]  /*0510*/  LEA R22, P1, R23, R3.reuse, 0x1 ;  /* 0x0000000317167211 */ /* 0x080fe200078208ff */
[C---:B------:R-:W-:Y:S01]  /*0520*/  IMAD R25, R4.reuse, 0x4, R21 ;  /* 0x0000000404197824 */ /* 0x040fe200078e0215 */
[-C--:B------:R-:W-:Y:S01]  /*0530*/  LEA R18, P0, R19, R3.reuse, 0x1 ;  /* 0x0000000313127211 */ /* 0x080fe200078008ff */
[----:B------:R0:W2:Y:S01]  /*0540*/  LDG.E.U16 R38, [R16.64] ;  /* 0x0000000610267981 */ /* 0x0000a2000c1e1500 */
[-C--:B------:R-:W-:Y:S02]  /*0550*/  LEA.HI.X.SX32 R23, R23, R0.reuse, 0x1, P1 ;  /* 0x0000000017177211 */ /* 0x080fe400008f0eff */
[----:B------:R-:W-:Y:S02]  /*0560*/  LEA.HI.X.SX32 R19, R19, R0, 0x1, P0 ;  /* 0x0000000013137211 */ /* 0x000fe400000f0eff */
[----:B-1----:R-:W-:Y:S01]  /*0570*/  LEA R12, P0, R21, R3, 0x1 ;  /* 0x00000003150c7211 */ /* 0x002fe200078008ff */
[----:B------:R1:W2:Y:S01]  /*0580*/  LDG.E.U16 R57, [R22.64] ;  /* 0x0000000616397981 */ /* 0x0002a2000c1e1500 */
[----:B------:R-:W-:-:S02]  /*0590*/  LEA R27, R4, R25, 0x2 ;  /* 0x00000019041b7211 */ /* 0x000fc400078e10ff */
[-C--:B------:R-:W-:Y:S01]  /*05a0*/  LEA.HI.X.SX32 R13, R21, R0.reuse, 0x1, P0 ;  /* 0x00000000150d7211 */ /* 0x080fe200000f0eff */
[----:B------:R1:W3:Y:S01]  /*05b0*/  LDG.E.U16 R59, [R18.64] ;  /* 0x00000006123b7981 */ /* 0x0002e2000c1e1500 */
[-C--:B------:R-:W-:Y:S02]  /*05c0*/  LEA R20, P1, R25, R3.reuse, 0x1 ;  /* 0x0000000319147211 */ /* 0x080fe400078208ff */
[-C--:B0-----:R-:W-:Y:S01]  /*05d0*/  LEA R10, P0, R27, R3.reuse, 0x1 ;  /* 0x000000031b0a7211 */ /* 0x081fe200078008ff */
[----:B------:R0:W3:Y:S01]  /*05e0*/  LDG.E.U16 R40, [R12.64] ;  /* 0x000000060c287981 */ /* 0x0000e2000c1e1500 */
[C---:B-1----:R-:W-:Y:S01]  /*05f0*/  IMAD R23, R4.reuse, 0x4, R27 ;  /* 0x0000000404177824 */ /* 0x042fe200078e021b */
[-C--:B------:R-:W-:Y:S02]  /*0600*/  LEA.HI.X.SX32 R21, R25, R0.reuse, 0x1, P1 ;  /* 0x0000000019157211 */ /* 0x080fe400008f0eff */
[-C--:B------:R-:W-:Y:S01]  /*0610*/  LEA.HI.X.SX32 R11, R27, R0.reuse, 0x1, P0 ;  /* 0x000000001b0b7211 */ /* 0x080fe200000f0eff */
[C---:B------:R-:W-:Y:S01]  /*0620*/  IMAD R25, R4.reuse, 0x4, R23 ;  /* 0x0000000404197824 */ /* 0x040fe200078e0217 */
[C---:B------:R-:W-:Y:S01]  /*0630*/  LEA R16, P0, R23.reuse, R3, 0x1 ;  /* 0x0000000317107211 */ /* 0x040fe200078008ff */
[----:B------:R1:W3:Y:S03]  /*0640*/  LDG.E.U16 R61, [R20.64] ;  /* 0x00000006143d7981 */ /* 0x0002e6000c1e1500 */
[----:B------:R-:W-:Y:S01]  /*0650*/  LEA.HI.X.SX32 R17, R23, R0, 0x1, P0 ;  /* 0x0000000017117211 */ /* 0x000fe200000f0eff */
[----:B------:R0:W3:Y:S01]  /*0660*/  LDG.E.U16 R42, [R10.64] ;  /* 0x000000060a2a7981 */ /* 0x0000e2000c1e1500 */
[----:B------:R-:W-:-:S02]  /*0670*/  LEA R23, R4, R25, 0x2 ;  /* 0x0000001904177211 */ /* 0x000fc400078e10ff */
[C---:B------:R-:W-:Y:S01]  /*0680*/  LEA R18, P0, R25.reuse, R3, 0x1 ;  /* 0x0000000319127211 */ /* 0x040fe200078008ff */
[----:B------:R0:W3:Y:S02]  /*0690*/  LDG.E.U16 R63, [R16.64] ;  /* 0x00000006103f7981 */ /* 0x0000e4000c1e1500 */
[----:B------:R-:W-:Y:S01]  /*06a0*/  IMAD R27, R4, 0x4, R23 ;  /* 0x00000004041b7824 */ /* 0x000fe200078e0217 */
[----:B------:R-:W-:-:S03]  /*06b0*/  LEA.HI.X.SX32 R19, R25, R0, 0x1, P0 ;  /* 0x0000000019137211 */ /* 0x000fc600000f0eff */
[C---:B-1----:R-:W-:Y:S01]  /*06c0*/  IMAD R21, R4.reuse, 0x4, R27 ;  /* 0x0000000404157824 */ /* 0x042fe200078e021b */
[CC--:B0-----:R-:W-:Y:S01]  /*06d0*/  LEA R12, P0, R27.reuse, R3.reuse, 0x1 ;  /* 0x000000031b0c7211 */ /* 0x0c1fe200078008ff */
[----:B------:R0:W3:Y:S03]  /*06e0*/  LDG.E.U16 R44, [R18.64] ;  /* 0x00000006122c7981 */ /* 0x0000e6000c1e1500 */
[-C--:B------:R-:W-:Y:S02]  /*06f0*/  LEA.HI.X.SX32 R13, R27, R0.reuse, 0x1, P0 ;  /* 0x000000001b0d7211 */ /* 0x080fe400000f0eff */
[C---:B------:R-:W-:Y:S02]  /*0700*/  LEA R10, P0, R21.reuse, R3, 0x1 ;  /* 0x00000003150a7211 */ /* 0x040fe400078008ff */
[----:B------:R-:W-:Y:S01]  /*0710*/  LEA R25, R4, R21, 0x2 ;  /* 0x0000001504197211 */ /* 0x000fe200078e10ff */
[----:B------:R1:W4:Y:S01]  /*0720*/  LDG.E.U16 R46, [R12.64] ;  /* 0x000000060c2e7981 */ /* 0x000322000c1e1500 */
[----:B------:R-:W-:-:S02]  /*0730*/  LEA.HI.X.SX32 R11, R21, R0, 0x1, P0 ;  /* 0x00000000150b7211 */ /* 0x000fc400000f0eff */
[-C--:B------:R-:W-:Y:S01]  /*0740*/  LEA R22, P1, R23, R3.reuse, 0x1 ;  /* 0x0000000317167211 */ /* 0x080fe200078208ff */
[C---:B------:R-:W-:Y:S01]  /*0750*/  IMAD R21, R4.reuse, 0x4, R25 ;  /* 0x0000000404157824 */ /* 0x040fe200078e0219 */
[----:B------:R-:W-:Y:S01]  /*0760*/  LEA R16, P0, R25, R3, 0x1 ;  /* 0x0000000319107211 */ /* 0x000fe200078008ff */
[----:B------:R1:W4:Y:S01]  /*0770*/  LDG.E.U16 R67, [R10.64] ;  /* 0x000000060a437981 */ /* 0x000322000c1e1500 */
[-C--:B------:R-:W-:Y:S01]  /*0780*/  LEA.HI.X.SX32 R23, R23, R0.reuse, 0x1, P1 ;  /* 0x0000000017177211 */ /* 0x080fe200008f0eff */
[----:B------:R-:W-:Y:S01]  /*0790*/  IMAD R27, R4, 0x4, R21 ;  /* 0x00000004041b7824 */ /* 0x000fe200078e0215 */
[----:B------:R-:W-:-:S03]  /*07a0*/  LEA.HI.X.SX32 R17, R25, R0, 0x1, P0 ;  /* 0x0000000019117211 */ /* 0x000fc600000f0eff */
[----:B------:R1:W4:Y:S01]  /*07b0*/  LDG.E.U16 R65, [R22.64] ;  /* 0x0000000616417981 */ /* 0x000322000c1e1500 */
[-C--:B0-----:R-:W-:Y:S02]  /*07c0*/  LEA R18, P0, R27, R3.reuse, 0x1 ;  /* 0x000000031b127211 */ /* 0x081fe400078008ff */
[----:B------:R-:W-:Y:S01]  /*07d0*/  LEA R20, P1, R21, R3, 0x1 ;  /* 0x0000000315147211 */ /* 0x000fe200078208ff */
[----:B------:R0:W4:Y:S01]  /*07e0*/  LDG.E.U16 R48, [R16.64] ;  /* 0x0000000610307981 */ /* 0x000122000c1e1500 */
[----:B------:R-:W-:Y:S02]  /*07f0*/  LEA.HI.X.SX32 R19, R27, R0, 0x1, P0 ;  /* 0x000000001b137211 */ /* 0x000fe400000f0eff */
[----:B-1----:R-:W-:-:S03]  /*0800*/  LEA R23, R4, R27, 0x2 ;  /* 0x0000001b04177211 */ /* 0x002fc600078e10ff */
[----:B------:R1:W4:Y:S01]  /*0810*/  LDG.E.U16 R50, [R18.64] ;  /* 0x0000000612327981 */ /* 0x000322000c1e1500 */
[----:B------:R-:W-:Y:S01]  /*0820*/  LEA R12, P0, R23, R3, 0x1 ;  /* 0x00000003170c7211 */ /* 0x000fe200078008ff */
[----:B------:R-:W-:-:S03]  /*0830*/  IMAD R25, R4, 0x4, R23 ;  /* 0x0000000404197824 */ /* 0x000fc600078e0217 */
[-C--:B------:R-:W-:Y:S01]  /*0840*/  LEA.HI.X.SX32 R13, R23, R0.reuse, 0x1, P0 ;  /* 0x00000000170d7211 */ /* 0x080fe200000f0eff */
[C---:B------:R-:W-:Y:S01]  /*0850*/  IMAD R23, R4.reuse, 0x4, R25 ;  /* 0x0000000404177824 */ /* 0x040fe200078e0219 */
[----:B------:R-:W-:Y:S02]  /*0860*/  LEA R10, P0, R25, R3, 0x1 ;  /* 0x00000003190a7211 */ /* 0x000fe400078008ff */
[-C--:B------:R-:W-:Y:S01]  /*0870*/  LEA.HI.X.SX32 R21, R21, R0.reuse, 0x1, P1 ;  /* 0x0000000015157211 */ /* 0x080fe200008f0eff */
[----:B------:R1:W4:Y:S01]  /*0880*/  LDG.E.U16 R71, [R12.64] ;  /* 0x000000060c477981 */ /* 0x000322000c1e1500 */
[C---:B------:R-:W-:Y:S02]  /*0890*/  LEA R27, R4.reuse, R23, 0x2 ;  /* 0x00000017041b7211 */ /* 0x040fe400078e10ff */
[-C--:B------:R-:W-:Y:S01]  /*08a0*/  LEA.HI.X.SX32 R11, R25, R0.reuse, 0x1, P0 ;  /* 0x00000000190b7211 */ /* 0x080fe200000f0eff */
[----:B------:R1:W4:Y:S02]  /*08b0*/  LDG.E.U16 R69, [R20.64] ;  /* 0x0000000614457981 */ /* 0x000324000c1e1500 */
[C---:B------:R-:W-:Y:S01]  /*08c0*/  IMAD R25, R4.reuse, 0x4, R27 ;  /* 0x0000000404197824 */ /* 0x040fe200078e021b */
[C---:B0-----:R-:W-:Y:S01]  /*08d0*/  LEA R16, P0, R27.reuse, R3, 0x1 ;  /* 0x000000031b107211 */ /* 0x041fe200078008ff */
[----:B------:R0:W4:Y:S02]  /*08e0*/  LDG.E.U16 R52, [R10.64] ;  /* 0x000000060a347981 */ /* 0x000124000c1e1500 */
[----:B-1----:R-:W-:Y:S01]  /*08f0*/  IMAD R21, R4, 0x4, R25 ;  /* 0x0000000404157824 */ /* 0x002fe200078e0219 */
[----:B------:R-:W-:-:S02]  /*0900*/  LEA.HI.X.SX32 R17, R27, R0, 0x1, P0 ;  /* 0x000000001b117211 */ /* 0x000fc400000f0eff */
[C---:B------:R-:W-:Y:S02]  /*0910*/  LEA R18, P0, R25.reuse, R3, 0x1 ;  /* 0x0000000319127211 */ /* 0x040fe400078008ff */
[----:B------:R-:W-:Y:S01]  /*0920*/  LEA R27, R4, R21, 0x2 ;  /* 0x00000015041b7211 */ /* 0x000fe200078e10ff */
[----:B------:R1:W4:Y:S01]  /*0930*/  LDG.E.U16 R54, [R16.64] ;  /* 0x0000000610367981 */ /* 0x000322000c1e1500 */
[----:B------:R-:W-:-:S03]  /*0940*/  LEA.HI.X.SX32 R19, R25, R0, 0x1, P0 ;  /* 0x0000000019137211 */ /* 0x000fc600000f0eff */
[C---:B------:R-:W-:Y:S01]  /*0950*/  IMAD R25, R4.reuse, 0x4, R27 ;  /* 0x0000000404197824 */ /* 0x040fe200078e021b */
[CC--:B------:R-:W-:Y:S01]  /*0960*/  LEA R22, P1, R23.reuse, R3.reuse, 0x1 ;  /* 0x0000000317167211 */ /* 0x0c0fe200078208ff */
[----:B------:R0:W4:Y:S02]  /*0970*/  LDG.E.U16 R75, [R18.64] ;  /* 0x00000006124b7981 */ /* 0x000124000c1e1500 */
[C---:B------:R-:W-:Y:S01]  /*0980*/  IMAD R29, R4.reuse, 0x4, R25 ;  /* 0x00000004041d7824 */ /* 0x040fe200078e0219 */
[-C--:B------:R-:W-:Y:S02]  /*0990*/  LEA.HI.X.SX32 R23, R23, R0.reuse, 0x1, P1 ;  /* 0x0000000017177211 */ /* 0x080fe400008f0eff */
[C---:B------:R-:W-:Y:S02]  /*09a0*/  LEA R12, P0, R21.reuse, R3, 0x1 ;  /* 0x00000003150c7211 */ /* 0x040fe400078008ff */
[----:B------:R-:W-:Y:S01]  /*09b0*/  LEA R31, R4, R29, 0x2 ;  /* 0x0000001d041f7211 */ /* 0x000fe200078e10ff */
[----:B------:R1:W4:Y:S01]  /*09c0*/  LDG.E.U16 R73, [R22.64] ;  /* 0x0000000616497981 */ /* 0x000322000c1e1500 */
[----:B------:R-:W-:-:S02]  /*09d0*/  LEA.HI.X.SX32 R13, R21, R0, 0x1, P0 ;  /* 0x00000000150d7211 */ /* 0x000fc400000f0eff */
[-C--:B0-----:R-:W-:Y:S02]  /*09e0*/  LEA R10, P0, R25, R3.reuse, 0x1 ;  /* 0x00000003190a7211 */ /* 0x081fe400078008ff */
[----:B------:R-:W-:Y:S01]  /*09f0*/  LEA R20, P1, R27, R3, 0x1 ;  /* 0x000000031b147211 */ /* 0x000fe200078208ff */
[----:B------:R0:W4:Y:S01]  /*0a00*/  LDG.E.U16 R56, [R12.64] ;  /* 0x000000060c387981 */ /* 0x000122000c1e1500 */
[-C--:B------:R-:W-:Y:S01]  /*0a10*/  LEA.HI.X.SX32 R11, R25, R0.reuse, 0x1, P0 ;  /* 0x00000000190b7211 */ /* 0x080fe200000f0eff */
[----:B-1----:R-:W-:Y:S01]  /*0a20*/  IMAD R23, R4, 0x4, R31 ;  /* 0x0000000404177824 */ /* 0x002fe200078e021f */
[----:B------:R-:W-:-:S03]  /*0a30*/  LEA.HI.X.SX32 R21, R27, R0, 0x1, P1 ;  /* 0x000000001b157211 */ /* 0x000fc600008f0eff */
[----:B------:R1:W4:Y:S01]  /*0a40*/  LDG.E.U16 R58, [R10.64] ;  /* 0x000000060a3a7981 */ /* 0x000322000c1e1500 */
[C---:B------:R-:W-:Y:S01]  /*0a50*/  IMAD R25, R4.reuse, 0x4, R23 ;  /* 0x0000000404197824 */ /* 0x040fe200078e0217 */
[C---:B------:R-:W-:Y:S02]  /*0a60*/  LEA R16, P0, R29.reuse, R3, 0x1 ;  /* 0x000000031d107211 */ /* 0x040fe400078008ff */
[----:B------:R0:W4:Y:S02]  /*0a70*/  LDG.E.U16 R77, [R20.64] ;  /* 0x00000006144d7981 */ /* 0x000124000c1e1500 */
[----:B------:R-:W-:Y:S02]  /*0a80*/  LEA R27, R4, R25, 0x2 ;  /* 0x00000019041b7211 */ /* 0x000fe400078e10ff */
[----:B------:R-:W-:-:S03]  /*0a90*/  LEA.HI.X.SX32 R17, R29, R0, 0x1, P0 ;  /* 0x000000001d117211 */ /* 0x000fc600000f0eff */
[C---:B------:R-:W-:Y:S01]  /*0aa0*/  IMAD R29, R4.reuse, 0x4, R27 ;  /* 0x00000004041d7824 */ /* 0x040fe200078e021b */
[C---:B------:R-:W-:Y:S01]  /*0ab0*/  LEA R18, P0, R31.reuse, R3, 0x1 ;  /* 0x000000031f127211 */ /* 0x040fe200078008ff */
[----:B------:R1:W4:Y:S02]  /*0ac0*/  LDG.E.U16 R79, [R16.64] ;  /* 0x00000006104f7981 */ /* 0x000324000c1e1500 */
[----:B------:R-:W-:Y:S01]  /*0ad0*/  IMAD R33, R4, 0x4, R29 ;  /* 0x0000000404217824 */ /* 0x000fe200078e021d */
[----:B------:R-:W-:-:S04]  /*0ae0*/  LEA.HI.X.SX32 R19, R31, R0, 0x1, P0 ;  /* 0x000000001f137211 */ /* 0x000fc800000f0eff */
[----:B0-----:R-:W-:Y:S01]  /*0af0*/  LEA R21, R4, R33, 0x2 ;  /* 0x0000002104157211 */ /* 0x001fe200078e10ff */
[----:B------:R0:W4:Y:S01]  /*0b00*/  LDG.E.U16 R60, [R18.64] ;  /* 0x00000006123c7981 */ /* 0x000122000c1e1500 */
[----:B------:R-:W-:-:S03]  /*0b10*/  LEA R12, P0, R25, R3, 0x1 ;  /* 0x00000003190c7211 */ /* 0x000fc600078008ff */
[C---:B------:R-:W-:Y:S01]  /*0b20*/  IMAD R31, R4.reuse, 0x4, R21 ;  /* 0x00000004041f7824 */ /* 0x040fe200078e0215 */
[-C--:B------:R-:W-:Y:S02]  /*0b30*/  LEA.HI.X.SX32 R13, R25, R0.reuse, 0x1, P0 ;  /* 0x00000000190d7211 */ /* 0x080fe400000f0eff */
[-C--:B-1----:R-:W-:Y:S01]  /*0b40*/  LEA R10, P0, R27, R3.reuse, 0x1 ;  /* 0x000000031b0a7211 */ /* 0x082fe200078008ff */
[C---:B------:R-:W-:Y:S01]  /*0b50*/  IMAD R25, R4.reuse, 0x4, R31 ;  /* 0x0000000404197824 */ /* 0x040fe200078e021f */
[----:B------:R-:W-:Y:S01]  /*0b60*/  LEA R22, P1, R23, R3, 0x1 ;  /* 0x0000000317167211 */ /* 0x000fe200078208ff */
[----:B------:R1:W4:Y:S01]  /*0b70*/  LDG.E.U16 R62, [R12.64] ;  /* 0x000000060c3e7981 */ /* 0x000322000c1e1500 */
[-C--:B------:R-:W-:Y:S02]  /*0b80*/  LEA.HI.X.SX32 R11, R27, R0.reuse, 0x1, P0 ;  /* 0x000000001b0b7211 */ /* 0x080fe400000f0eff */
[C---:B------:R-:W-:Y:S02]  /*0b90*/  LEA R27, R4.reuse, R25, 0x2 ;  /* 0x00000019041b7211 */ /* 0x040fe400078e10ff */
[----:B------:R-:W-:Y:S01]  /*0ba0*/  LEA R16, P0, R29, R3, 0x1 ;  /* 0x000000031d107211 */ /* 0x000fe200078008ff */
[----:B------:R1:W4:Y:S02]  /*0bb0*/  LDG.E.U16 R83, [R10.64] ;  /* 0x000000060a537981 */ /* 0x000324000c1e1500 */
[----:B------:R-:W-:Y:S01]  /*0bc0*/  IMAD R35, R4, 0x4, R27 ;  /* 0x0000000404237824 */ /* 0x000fe200078e021b */
[----:B------:R-:W-:-:S02]  /*0bd0*/  LEA.HI.X.SX32 R23, R23, R0, 0x1, P1 ;  /* 0x0000000017177211 */ /* 0x000fc400008f0eff */
[-C--:B------:R-:W-:Y:S01]  /*0be0*/  LEA.HI.X.SX32 R17, R29, R0.reuse, 0x1, P0 ;  /* 0x000000001d117211 */ /* 0x080fe200000f0eff */
[C---:B------:R-:W-:Y:S01]  /*0bf0*/  IMAD R29, R4.reuse, 0x4, R35 ;  /* 0x00000004041d7824 */ /* 0x040fe200078e0223 */
[-C--:B0-----:R-:W-:Y:S01]  /*0c00*/  LEA R18, P1, R33, R3.reuse, 0x1 ;  /* 0x0000000321127211 */ /* 0x081fe200078208ff */
[----:B------:R0:W4:Y:S01]  /*0c10*/  LDG.E.U16 R81, [R22.64] ;  /* 0x0000000616517981 */ /* 0x000122000c1e1500 */
[----:B------:R-:W-:Y:S02]  /*0c20*/  LEA R20, P0, R21, R3, 0x1 ;  /* 0x0000000315147211 */ /* 0x000fe400078008ff */
[-C--:B------:R-:W-:Y:S01]  /*0c30*/  LEA.HI.X.SX32 R19, R33, R0.reuse, 0x1, P1 ;  /* 0x0000000021137211 */ /* 0x080fe200008f0eff */
[----:B------:R0:W4:Y:S01]  /*0c40*/  LDG.E.U16 R64, [R16.64] ;  /* 0x0000000610407981 */ /* 0x000122000c1e1500 */
[C---:B------:R-:W-:Y:S02]  /*0c50*/  LEA R33, R4.reuse, R29, 0x2 ;  /* 0x0000001d04217211 */ /* 0x040fe400078e10ff */
[-C--:B------:R-:W-:Y:S01]  /*0c60*/  LEA.HI.X.SX32 R21, R21, R0.reuse, 0x1, P0 ;  /* 0x0000000015157211 */ /* 0x080fe200000f0eff */
[----:B------:R0:W4:Y:S01]  /*0c70*/  LDG.E.U16 R85, [R18.64] ;  /* 0x0000000612557981 */ /* 0x000122000c1e1500 */
[-C--:B-1----:R-:W-:Y:S01]  /*0c80*/  LEA R12, P0, R31, R3.reuse, 0x1 ;  /* 0x000000031f0c7211 */ /* 0x082fe200078008ff */
[C---:B------:R-:W-:Y:S01]  /*0c90*/  IMAD R37, R4.reuse, 0x4, R33 ;  /* 0x0000000404257824 */ /* 0x040fe200078e0221 */
[-C--:B0-----:R-:W-:Y:S01]  /*0ca0*/  LEA R22, P1, R27, R3.reuse, 0x1 ;  /* 0x000000031b167211 */ /* 0x081fe200078208ff */
[----:B------:R0:W4:Y:S01]  /*0cb0*/  LDG.E.U16 R66, [R20.64] ;  /* 0x0000000614427981 */ /* 0x000122000c1e1500 */
[----:B------:R-:W-:Y:S01]  /*0cc0*/  LEA.HI.X.SX32 R13, R31, R0, 0x1, P0 ;  /* 0x000000001f0d7211 */ /* 0x000fe200000f0eff */
[----:B------:R-:W-:Y:S01]  /*0cd0*/  IMAD R31, R4, 0x4, R37 ;  /* 0x00000004041f7824 */ /* 0x000fe200078e0225 */
[----:B------:R-:W-:-:S02]  /*0ce0*/  LEA R10, P0, R25, R3, 0x1 ;  /* 0x00000003190a7211 */ /* 0x000fc400078008ff */
[-C--:B------:R-:W-:Y:S01]  /*0cf0*/  LEA.HI.X.SX32 R23, R27, R0.reuse, 0x1, P1 ;  /* 0x000000001b177211 */ /* 0x080fe200008f0eff */
[----:B------:R1:W4:Y:S01]  /*0d00*/  LDG.E.U16 R87, [R12.64] ;  /* 0x000000060c577981 */ /* 0x000322000c1e1500 */
[C---:B------:R-:W-:Y:S02]  /*0d10*/  LEA R39, R4.reuse, R31, 0x2 ;  /* 0x0000001f04277211 */ /* 0x040fe400078e10ff */
[-C--:B------:R-:W-:Y:S01]  /*0d20*/  LEA.HI.X.SX32 R11, R25, R0.reuse, 0x1, P0 ;  /* 0x00000000190b7211 */ /* 0x080fe200000f0eff */
[----:B------:R0:W4:Y:S02]  /*0d30*/  LDG.E.U16 R89, [R22.64] ;  /* 0x0000000616597981 */ /* 0x000124000c1e1500 */
[C---:B------:R-:W-:Y:S01]  /*0d40*/  IMAD R41, R4.reuse, 0x4, R39 ;  /* 0x0000000404297824 */ /* 0x040fe200078e0227 */
[C---:B------:R-:W-:Y:S01]  /*0d50*/  LEA R16, P0, R29.reuse, R3, 0x1 ;  /* 0x000000031d107211 */ /* 0x040fe200078008ff */
[----:B------:R0:W4:Y:S02]  /*0d60*/  LDG.E.U16 R68, [R10.64] ;  /* 0x000000060a447981 */ /* 0x000124000c1e1500 */
[----:B------:R-:W-:Y:S01]  /*0d70*/  IMAD R25, R4, 0x4, R41 ;  /* 0x0000000404197824 */ /* 0x000fe200078e0229 */
[----:B------:R-:W-:-:S04]  /*0d80*/  LEA.HI.X.SX32 R17, R29, R0, 0x1, P0 ;  /* 0x000000001d117211 */ /* 0x000fc800000f0eff */
[----:B------:R-:W-:Y:S01]  /*0d90*/  LEA R43, R4, R25, 0x2 ;  /* 0x00000019042b7211 */ /* 0x000fe200078e10ff */
[----:B------:R1:W4:Y:S01]  /*0da0*/  LDG.E.U16 R91, [R16.64] ;  /* 0x00000006105b7981 */ /* 0x000322000c1e1500 */
[----:B------:R-:W-:-:S03]  /*0db0*/  LEA R18, P0, R37, R3, 0x1 ;  /* 0x0000000325127211 */ /* 0x000fc600078008ff */
[----:B------:R-:W-:Y:S01]  /*0dc0*/  IMAD R27, R4, 0x4, R43 ;  /* 0x00000004041b7824 */ /* 0x000fe200078e022b */
[----:B------:R-:W-:-:S03]  /*0dd0*/  LEA.HI.X.SX32 R19, R37, R0, 0x1, P0 ;  /* 0x0000000025137211 */ /* 0x000fc600000f0eff */
[C---:B------:R-:W-:Y:S01]  /*0de0*/  IMAD R37, R4.reuse, 0x4, R27 ;  /* 0x0000000404257824 */ /* 0x040fe200078e021b */
[C---:B0-----:R-:W-:Y:S01]  /*0df0*/  LEA R20, P1, R39.reuse, R3, 0x1 ;  /* 0x0000000327147211 */ /* 0x041fe200078208ff */
[----:B------:R0:W4:Y:S03]  /*0e00*/  LDG.E.U16 R93, [R18.64] ;  /* 0x00000006125d7981 */ /* 0x000126000c1e1500 */
[----:B------:R-:W-:Y:S02]  /*0e10*/  LEA R11, R4, R37, 0x2 ;  /* 0x00000025040b7211 */ /* 0x000fe400078e10ff */
[----:B------:R-:W-:-:S03]  /*0e20*/  LEA.HI.X.SX32 R21, R39, R0, 0x1, P1 ;  /* 0x0000000027157211 */ /* 0x000fc600008f0eff */
[C---:B------:R-:W-:Y:S01]  /*0e30*/  IMAD R39, R4.reuse, 0x4, R11 ;  /* 0x0000000404277824 */ /* 0x040fe200078e020b */
[CC--:B-1----:R-:W-:Y:S01]  /*0e40*/  LEA R12, P0, R25.reuse, R3.reuse, 0x1 ;  /* 0x00000003190c7211 */ /* 0x0c2fe200078008ff */
[----:B------:R1:W4:Y:S02]  /*0e50*/  LDG.E.U16 R95, [R20.64] ;  /* 0x00000006145f7981 */ /* 0x000324000c1e1500 */
[C---:B------:R-:W-:Y:S01]  /*0e60*/  IMAD R29, R4.reuse, 0x4, R39 ;  /* 0x00000004041d7824 */ /* 0x040fe200078e0227 */
[-C--:B------:R-:W-:Y:S02]  /*0e70*/  LEA.HI.X.SX32 R13, R25, R0.reuse, 0x1, P0 ;  /* 0x00000000190d7211 */ /* 0x080fe400000f0eff */
[C---:B------:R-:W-:Y:S02]  /*0e80*/  LEA R22, P0, R27.reuse, R3, 0x1 ;  /* 0x000000031b167211 */ /* 0x040fe400078008ff */
[----:B------:R-:W-:Y:S01]  /*0e90*/  LEA R45, R4, R29, 0x2 ;  /* 0x0000001d042d7211 */ /* 0x000fe200078e10ff */
[----:B------:R0:W4:Y:S01]  /*0ea0*/  LDG.E.U16 R97, [R12.64] ;  /* 0x000000060c617981 */ /* 0x000122000c1e1500 */
[----:B------:R-:W-:-:S02]  /*0eb0*/  LEA.HI.X.SX32 R23, R27, R0, 0x1, P0 ;  /* 0x000000001b177211 */ /* 0x000fc400000f0eff */
[-C--:B------:R-:W-:Y:S01]  /*0ec0*/  LEA R24, P1, R11, R3.reuse, 0x1 ;  /* 0x000000030b187211 */ /* 0x080fe200078208ff */
[----:B------:R-:W-:Y:S01]  /*0ed0*/  IMAD R47, R4, 0x4, R45 ;  /* 0x00000004042f7824 */ /* 0x000fe200078e022d */
[-C--:B------:R-:W-:Y:S01]  /*0ee0*/  LEA R26, P0, R29, R3.reuse, 0x1 ;  /* 0x000000031d1a7211 */ /* 0x080fe200078008ff */
[----:B------:R0:W4:Y:S01]  /*0ef0*/  LDG.E.U16 R99, [R22.64] ;  /* 0x0000000616637981 */ /* 0x000122000c1e1500 */
[-C--:B------:R-:W-:Y:S02]  /*0f00*/  LEA.HI.X.SX32 R25, R11, R0.reuse, 0x1, P1 ;  /* 0x000000000b197211 */ /* 0x080fe400008f0eff */
[----:B------:R-:W-:Y:S02]  /*0f10*/  LEA.HI.X.SX32 R27, R29, R0, 0x1, P0 ;  /* 0x000000001d1b7211 */ /* 0x000fe400000f0eff */
[-C--:B------:R-:W-:Y:S01]  /*0f20*/  LEA R28, P1, R47, R3.reuse, 0x1 ;  /* 0x000000032f1c7211 */ /* 0x080fe200078208ff */
[----:B------:R1:W4:Y:S01]  /*0f30*/  LDG.E.U16 R101, [R24.64] ;  /* 0x0000000618657981 */ /* 0x000322000c1e1500 */
[----:B------:R-:W-:-:S02]  /*0f40*/  LEA R10, P0, R35, R3, 0x1 ;  /* 0x00000003230a7211 */ /* 0x000fc400078008ff */
[-C--:B------:R-:W-:Y:S01]  /*0f50*/  LEA.HI.X.SX32 R29, R47, R0.reuse, 0x1, P1 ;  /* 0x000000002f1d7211 */ /* 0x080fe200008f0eff */
[----:B------:R-:W-:Y:S01]  /*0f60*/  IMAD R4, R4, 0x4, R47 ;  /* 0x0000000404047824 */ /* 0x000fe200078e022f */
[-C--:B------:R-:W-:Y:S01]  /*0f70*/  LEA.HI.X.SX32 R11, R35, R0.reuse, 0x1, P0 ;  /* 0x00000000230b7211 */ /* 0x080fe200000f0eff */
[----:B------:R1:W4:Y:S01]  /*0f80*/  LDG.E.U16 R27, [R26.64] ;  /* 0x000000061a1b7981 */ /* 0x000322000c1e1500 */
[-C--:B0-----:R-:W-:Y:S02]  /*0f90*/  LEA R12, P1, R33, R3.reuse, 0x1 ;  /* 0x00000003210c7211 */ /* 0x081fe400078208ff */
[-C--:B------:R-:W-:Y:S01]  /*0fa0*/  LEA R16, P0, R31, R3.reuse, 0x1 ;  /* 0x000000031f107211 */ /* 0x080fe200078008ff */
[----:B------:R-:W4:Y:S01]  /*0fb0*/  LDG.E.U16 R29, [R28.64] ;  /* 0x000000061c1d7981 */ /* 0x000f22000c1e1500 */
[-C--:B------:R-:W-:Y:S02]  /*0fc0*/  LEA.HI.X.SX32 R13, R33, R0.reuse, 0x1, P1 ;  /* 0x00000000210d7211 */ /* 0x080fe400008f0eff */
[----:B------:R-:W-:Y:S01]  /*0fd0*/  LEA.HI.X.SX32 R17, R31, R0, 0x1, P0 ;  /* 0x000000001f117211 */ /* 0x000fe200000f0eff */
[----:B------:R0:W4:Y:S01]  /*0fe0*/  LDG.E.U16 R33, [R10.64] ;  /* 0x000000060a217981 */ /* 0x000122000c1e1500 */
[----:B------:R-:W-:-:S02]  /*0ff0*/  LEA R18, P1, R41, R3, 0x1 ;  /* 0x0000000329127211 */ /* 0x000fc400078208ff */
[-C--:B-1----:R-:W-:Y:S01]  /*1000*/  LEA R20, P0, R43, R3.reuse, 0x1 ;  /* 0x000000032b147211 */ /* 0x082fe200078008ff */
[----:B------:R1:W4:Y:S01]  /*1010*/  LDG.E.U16 R26, [R12.64] ;  /* 0x000000060c1a7981 */ /* 0x000322000c1e1500 */
[-C--:B------:R-:W-:Y:S02]  /*1020*/  LEA.HI.X.SX32 R19, R41, R0.reuse, 0x1, P1 ;  /* 0x0000000029137211 */ /* 0x080fe400008f0eff */
[-C--:B------:R-:W-:Y:S01]  /*1030*/  LEA.HI.X.SX32 R21, R43, R0.reuse, 0x1, P0 ;  /* 0x000000002b157211 */ /* 0x080fe200000f0eff */
[----:B------:R-:W4:Y:S01]  /*1040*/  LDG.E.U16 R16, [R16.64] ;  /* 0x0000000610107981 */ /* 0x000f22000c1e1500 */
[-C--:B------:R-:W-:Y:S02]  /*1050*/  LEA R22, P0, R37, R3.reuse, 0x1 ;  /* 0x0000000325167211 */ /* 0x080fe400078008ff */
[----:B------:R-:W-:Y:S01]  /*1060*/  LEA R24, P1, R39, R3, 0x1 ;  /* 0x0000000327187211 */ /* 0x000fe200078208ff */
[----:B------:R-:W4:Y:S01]  /*1070*/  LDG.E.U16 R18, [R18.64] ;  /* 0x0000000612127981 */ /* 0x000f22000c1e1500 */
[----:B------:R-:W-:-:S02]  /*1080*/  LEA.HI.X.SX32 R23, R37, R0, 0x1, P0 ;  /* 0x0000000025177211 */ /* 0x000fc400000f0eff */
[-C--:B------:R-:W-:Y:S01]  /*1090*/  LEA.HI.X.SX32 R25, R39, R0.reuse, 0x1, P1 ;  /* 0x0000000027197211 */ /* 0x080fe200008f0eff */
[----:B------:R-:W4:Y:S01]  /*10a0*/  LDG.E.U16 R20, [R20.64] ;  /* 0x0000000614147981 */ /* 0x000f22000c1e1500 */
[CC--:B0-----:R-:W-:Y:S02]  /*10b0*/  LEA R10, P0, R45.reuse, R3.reuse, 0x1 ;  /* 0x000000032d0a7211 */ /* 0x0c1fe400078008ff */
[C---:B-1----:R-:W-:Y:S01]  /*10c0*/  LEA R12, P1, R4.reuse, R3, 0x1 ;  /* 0x00000003040c7211 */ /* 0x042fe200078208ff */
[----:B------:R-:W4:Y:S01]  /*10d0*/  LDG.E.U16 R22, [R22.64] ;  /* 0x0000000616167981 */ /* 0x000f22000c1e1500 */
[-C--:B------:R-:W-:Y:S02]  /*10e0*/  LEA.HI.X.SX32 R11, R45, R0.reuse, 0x1, P0 ;  /* 0x000000002d0b7211 */ /* 0x080fe400000f0eff */
[----:B------:R-:W-:Y:S01]  /*10f0*/  LEA.HI.X.SX32 R13, R4, R0, 0x1, P1 ;  /* 0x00000000040d7211 */ /* 0x000fe200008f0eff */
[----:B------:R-:W4:Y:S04]  /*1100*/  LDG.E.U16 R24, [R24.64] ;  /* 0x0000000618187981 */ /* 0x000f28000c1e1500 */
[----:B------:R-:W4:Y:S04]  /*1110*/  LDG.E.U16 R10, [R10.64] ;  /* 0x000000060a0a7981 */ /* 0x000f28000c1e1500 */
[----:B------:R-:W4:Y:S01]  /*1120*/  LDG.E.U16 R12, [R12.64] ;  /* 0x000000060c0c7981 */ /* 0x000f22000c1e1500 */
[----:B------:R-:W-:-:S02]  /*1130*/  SHF.R.S32.HI R3, RZ, 0x6, R124 ;  /* 0x00000006ff037819 */ /* 0x000fc4000001147c */
[----:B------:R-:W-:Y:S02]  /*1140*/  LOP3.LUT R70, R124, 0x3f, RZ, 0xc0, !PT ;  /* 0x0000003f7c467812 */ /* 0x000fe400078ec0ff */
[----:B------:R-:W-:Y:S02]  /*1150*/  SGXT R3, R3, 0x1 ;  /* 0x000000010303781a */ /* 0x000fe40000000200 */
[----:B------:R-:W-:-:S04]  /*1160*/  SHF.L.U32 R0, R70, 0x1, RZ ;  /* 0x0000000146007819 */ /* 0x000fc800000006ff */
[----:B------:R-:W-:-:S04]  /*1170*/  LOP3.LUT R0, R0, 0x90, R3, 0x78, !PT ;  /* 0x0000009000007812 */ /* 0x000fc800078e7803 */
[----:B------:R-:W-:Y:S01]  /*1180*/  LOP3.LUT R3, R0, 0x20, RZ, 0x3c, !PT ;  /* 0x0000002000037812 */ /* 0x000fe200078e3cff */
[----:B--2---:R0:W-:Y:S01]  /*1190*/  STS.U16 [R0], R5 ;  /* 0x0000000500007388 */ /* 0x0041e20000000400 */
[----:B------:R-:W-:-:S03]  /*11a0*/  IADD3 R4, R15, 0x20, RZ ;  /* 0x000000200f047810 */ /* 0x000fc60007ffe0ff */
[----:B-----5:R1:W-:Y:S04]  /*11b0*/  STS.U16 [R0+0x200], R7 ;  /* 0x0002000700007388 */ /* 0x0203e80000000400 */
[----:B------:R-:W-:Y:S04]  /*11c0*/  STS.U16 [R0+0x400], R9 ;  /* 0x0004000900007388 */ /* 0x000fe80000000400 */
[----:B------:R-:W-:Y:S04]  /*11d0*/  STS.U16 [R0+0x600], R49 ;  /* 0x0006003100007388 */ /* 0x000fe80000000400 */
[----:B------:R-:W-:Y:S04]  /*11e0*/  STS.U16 [R0+0x800], R51 ;  /* 0x0008003300007388 */ /* 0x000fe80000000400 */
[----:B------:R-:W-:Y:S04]  /*11f0*/  STS.U16 [R0+0xa00], R53 ;  /* 0x000a003500007388 */ /* 0x000fe80000000400 */
[----:B------:R-:W-:Y:S04]  /*1200*/  STS.U16 [R0+0xc00], R55 ;  /* 0x000c003700007388 */ /* 0x000fe80000000400 */
[----:B------:R-:W-:Y:S04]  /*1210*/  STS.U16 [R0+0xe00], R57 ;  /* 0x000e003900007388 */ /* 0x000fe80000000400 */
[----:B---3--:R-:W-:Y:S04]  /*1220*/  STS.U16 [R0+0x1000], R59 ;  /* 0x0010003b00007388 */ /* 0x008fe80000000400 */
[----:B------:R-:W-:Y:S04]  /*1230*/  STS.U16 [R0+0x1200], R61 ;  /* 0x0012003d00007388 */ /* 0x000fe80000000400 */
[----:B------:R-:W-:Y:S04]  /*1240*/  STS.U16 [R0+0x1400], R63 ;  /* 0x0014003f00007388 */ /* 0x000fe80000000400 */
[----:B----4-:R-:W-:Y:S04]  /*1250*/  STS.U16 [R0+0x1800], R67 ;  /* 0x0018004300007388 */ /* 0x010fe80000000400 */
[----:B------:R-:W-:Y:S01]  /*1260*/  STS.U16 [R0+0x1600], R65 ;  /* 0x0016004100007388 */ /* 0x000fe20000000400 */
[----:B------:R-:W-:Y:S01]  /*1270*/  ISETP.GE.AND P0, PT, R4, 0x1, PT ;  /* 0x000000010400780c */ /* 0x000fe20003f06270 */
[----:B0-----:R-:W-:-:S02]  /*1280*/  IMAD.MOV.U32 R5, RZ, RZ, 0x3f800000 ;  /* 0x3f800000ff057424 */ /* 0x001fc400078e00ff */
[----:B------:R-:W-:Y:S04]  /*1290*/  STS.U16 [R0+0x1c00], R71 ;  /* 0x001c004700007388 */ /* 0x000fe80000000400 */
[----:B------:R-:W-:Y:S01]  /*12a0*/  STS.U16 [R0+0x1a00], R69 ;  /* 0x001a004500007388 */ /* 0x000fe20000000400 */
[----:B------:R-:W-:-:S03]  /*12b0*/  IMAD.MOV.U32 R151, RZ, RZ, -0x800000 ;  /* 0xff800000ff977424 */ /* 0x000fc600078e00ff */
[----:B------:R-:W-:Y:S04]  /*12c0*/  STS.U16 [R0+0x2000], R75 ;  /* 0x0020004b00007388 */ /* 0x000fe80000000400 */
[----:B------:R0:W-:Y:S04]  /*12d0*/  STS.U16 [R0+0x1e00], R73 ;  /* 0x001e004900007388 */ /* 0x0001e80000000400 */
[----:B------:R2:W-:Y:S04]  /*12e0*/  STS.U16 [R0+0x2200], R77 ;  /* 0x0022004d00007388 */ /* 0x0005e80000000400 */
[----:B------:R-:W-:Y:S01]  /*12f0*/  STS.U16 [R0+0x2400], R79 ;  /* 0x0024004f00007388 */ /* 0x000fe20000000400 */
[----:B------:R-:W-:Y:S01]  /*1300*/  MOV R148, 0xff800000 ;  /* 0xff80000000947802 */ /* 0x000fe20000000f00 */
[----:B------:R-:W-:Y:S01]  /*1310*/  IMAD.MOV.U32 R149, RZ, RZ, -0x800000 ;  /* 0xff800000ff957424 */ /* 0x000fe200078e00ff */
[----:B------:R-:W-:Y:S01]  /*1320*/  CS2R R112, SRZ ;  /* 0x0000000000707805 */ /* 0x000fe2000001ff00 */
[----:B------:R-:W-:Y:S04]  /*1330*/  STS.U16 [R0+0x2800], R83 ;  /* 0x0028005300007388 */ /* 0x000fe80000000400 */
        /* <DEDUP_REMOVED lines=37> */
[----:B------:R-:W-:Y:S01]  /*1590*/  STS.U16 [R3+0x3f00], R12 ;  /* 0x003f000c03007388 */ /* 0x000fe20000000400 */
[----:B------:R-:W-:Y:S01]  /*15a0*/  IMAD.MOV.U32 R150, RZ, RZ, -0x800000 ;  /* 0xff800000ff967424 */ /* 0x000fe200078e00ff */
[----:B------:R-:W-:Y:S01]  /*15b0*/  CS2R R114, SRZ ;  /* 0x0000000000727805 */ /* 0x000fe2000001ff00 */
[----:B-1----:R-:W-:Y:S01]  /*15c0*/  IMAD.MOV.U32 R7, RZ, RZ, 0x3f800000 ;  /* 0x3f800000ff077424 */ /* 0x002fe200078e00ff */
[----:B------:R1:W-:Y:S01]  /*15d0*/  STS.U16 [R3+0x100], R6 ;  /* 0x0001000603007388 */ /* 0x0003e20000000400 */
[----:B------:R-:W-:Y:S01]  /*15e0*/  IMAD.MOV.U32 R17, RZ, RZ, 0x3f800000 ;  /* 0x3f800000ff117424 */ /* 0x000fe200078e00ff */
[----:B------:R-:W-:Y:S01]  /*15f0*/  CS2R R120, SRZ ;  /* 0x0000000000787805 */ /* 0x000fe2000001ff00 */
[----:B------:R-:W-:Y:S01]  /*1600*/  CS2R R122, SRZ ;  /* 0x00000000007a7805 */ /* 0x000fe2000001ff00 */
[----:B------:R3:W-:Y:S01]  /*1610*/  STS.U16 [R3+0x2500], R60 ;  /* 0x0025003c03007388 */ /* 0x0007e20000000400 */
[----:B0-----:R-:W-:Y:S01]  /*1620*/  CS2R R72, SRZ ;  /* 0x0000000000487805 */ /* 0x001fe2000001ff00 */
[----:B------:R-:W-:Y:S01]  /*1630*/  CS2R R74, SRZ ;  /* 0x00000000004a7805 */ /* 0x000fe2000001ff00 */
[----:B------:R-:W-:Y:S01]  /*1640*/  CS2R R70, SRZ ;  /* 0x0000000000467805 */ /* 0x000fe2000001ff00 */
[----:B------:R0:W-:Y:S01]  /*1650*/  STS.U16 [R3+0x2700], R62 ;  /* 0x0027003e03007388 */ /* 0x0001e20000000400 */
[----:B--2---:R-:W-:Y:S01]  /*1660*/  CS2R R76, SRZ ;  /* 0x00000000004c7805 */ /* 0x004fe2000001ff00 */
[----:B-1----:R-:W-:Y:S01]  /*1670*/  MOV R6, 0x3f800000 ;  /* 0x3f80000000067802 */ /* 0x002fe20000000f00 */
[----:B------:R-:W-:Y:S01]  /*1680*/  CS2R R78, SRZ ;  /* 0x00000000004e7805 */ /* 0x000fe2000001ff00 */
[----:B------:R1:W-:Y:S01]  /*1690*/  STS.U16 [R3+0x2900], R64 ;  /* 0x0029004003007388 */ /* 0x0003e20000000400 */
[----:B------:R-:W-:Y:S01]  /*16a0*/  CS2R R116, SRZ ;  /* 0x0000000000747805 */ /* 0x000fe2000001ff00 */
[----:B---3--:R-:W-:Y:S01]  /*16b0*/  CS2R R60, SRZ ;  /* 0x00000000003c7805 */ /* 0x008fe2000001ff00 */
[----:B------:R-:W-:Y:S01]  /*16c0*/  CS2R R118, SRZ ;  /* 0x0000000000767805 */ /* 0x000fe2000001ff00 */
[----:B------:R2:W-:Y:S01]  /*16d0*/  STS.U16 [R3+0x2b00], R66 ;  /* 0x002b004203007388 */ /* 0x0005e20000000400 */
[----:B------:R-:W-:Y:S01]  /*16e0*/  CS2R R80, SRZ ;  /* 0x0000000000507805 */ /* 0x000fe2000001ff00 */
[----:B0-----:R-:W-:Y:S01]  /*16f0*/  CS2R R62, SRZ ;  /* 0x00000000003e7805 */ /* 0x001fe2000001ff00 */
[----:B------:R-:W-:Y:S01]  /*1700*/  CS2R R82, SRZ ;  /* 0x0000000000527805 */ /* 0x000fe2000001ff00 */
[----:B------:R0:W-:Y:S01]  /*1710*/  STS.U16 [R3+0x2d00], R68 ;  /* 0x002d004403007388 */ /* 0x0001e20000000400 */
[----:B------:R-:W-:Y:S01]  /*1720*/  CS2R R84, SRZ ;  /* 0x0000000000547805 */ /* 0x000fe2000001ff00 */
[----:B-1----:R-:W-:Y:S01]  /*1730*/  CS2R R64, SRZ ;  /* 0x0000000000407805 */ /* 0x002fe2000001ff00 */
[----:B------:R-:W-:Y:S01]  /*1740*/  CS2R R86, SRZ ;  /* 0x0000000000567805 */ /* 0x000fe2000001ff00 */
[----:B------:R-:W-:Y:S01]  /*1750*/  CS2R R88, SRZ ;  /* 0x0000000000587805 */ /* 0x000fe2000001ff00 */
[----:B------:R-:W-:Y:S01]  /*1760*/  CS2R R90, SRZ ;  /* 0x00000000005a7805 */ /* 0x000fe2000001ff00 */
[----:B--2---:R-:W-:Y:S01]  /*1770*/  CS2R R66, SRZ ;  /* 0x0000000000427805 */ /* 0x004fe2000001ff00 */
[----:B------:R-:W-:Y:S01]  /*1780*/  CS2R R92, SRZ ;  /* 0x00000000005c7805 */ /* 0x000fe2000001ff00 */
[----:B------:R-:W-:Y:S01]  /*1790*/  CS2R R94, SRZ ;  /* 0x00000000005e7805 */ /* 0x000fe2000001ff00 */
[----:B------:R-:W-:Y:S01]  /*17a0*/  CS2R R96, SRZ ;  /* 0x0000000000607805 */ /* 0x000fe2000001ff00 */
[----:B0-----:R-:W-:Y:S01]  /*17b0*/  CS2R R68, SRZ ;  /* 0x0000000000447805 */ /* 0x001fe2000001ff00 */
[----:B------:R-:W-:Y:S01]  /*17c0*/  CS2R R98, SRZ ;  /* 0x0000000000627805 */ /* 0x000fe2000001ff00 */
[----:B------:R-:W-:Y:S01]  /*17d0*/  CS2R R100, SRZ ;  /* 0x0000000000647805 */ /* 0x000fe2000001ff00 */
[----:B------:R-:W-:Y:S01]  /*17e0*/  CS2R R102, SRZ ;  /* 0x0000000000667805 */ /* 0x000fe2000001ff00 */
[----:B------:R-:W-:Y:S01]  /*17f0*/  CS2R R104, SRZ ;  /* 0x0000000000687805 */ /* 0x000fe2000001ff00 */
[----:B------:R-:W-:Y:S01]  /*1800*/  CS2R R106, SRZ ;  /* 0x00000000006a7805 */ /* 0x000fe2000001ff00 */
[----:B------:R-:W-:Y:S01]  /*1810*/  CS2R R108, SRZ ;  /* 0x00000000006c7805 */ /* 0x000fe2000001ff00 */
[----:B------:R-:W-:Y:S01]  /*1820*/  CS2R R110, SRZ ;  /* 0x00000000006e7805 */ /* 0x000fe2000001ff00 */
[----:B------:R-:W-:Y:S01]  /*1830*/  LOP3.LUT R188, R124, 0x7f, RZ, 0xc0, !PT ;  /* 0x0000007f7cbc7812 */ /* 0x000fe200078ec0ff */
[----:B------:R-:W-:Y:S01]  /*1840*/  IMAD R2, R2, c[0x0][0x1c8], RZ ;  /* 0x0000720002027a24 */ /* 0x000fe200078e02ff */
[----:B------:R-:W-:-:S02]  /*1850*/  LOP3.LUT R252, R124, 0x1c, RZ, 0xc0, !PT ;  /* 0x0000001c7cfc7812 */ /* 0x000fc400078ec0ff */
[----:B------:R-:W-:Y:S01]  /*1860*/  SHF.L.U32 R128, R124, 0x5, RZ ;  /* 0x000000057c807819 */ /* 0x000fe200000006ff */
[----:B------:R-:W-:Y:S05]  /*1870*/  @!P0 BRA `(.L_x_0) ;  /* 0x0000353000008947 */ /* 0x000fea0003800000 */
[----:B------:R-:W-:Y:S01]  /*1880*/  SHF.R.S32.HI R2, RZ, 0x4, R124 ;  /* 0x00000004ff027819 */ /* 0x000fe2000001147c */
[C---:B------:R-:W-:Y:S01]  /*1890*/  IMAD.SHL.U32 R11, R124.reuse, 0x8, RZ ;  /* 0x000000087c0b7824 */ /* 0x040fe200078e00ff */
[C---:B------:R-:W-:Y:S01]  /*18a0*/  LOP3.LUT R14, R124.reuse, 0x20, RZ, 0xc0, !PT ;  /* 0x000000207c0e7812 */ /* 0x040fe200078ec0ff */
[----:B------:R-:W-:Y:S01]  /*18b0*/  IMAD.MOV.U32 R53, RZ, RZ, c[0x0][0x1b8] ;  /* 0x00006e00ff357624 */ /* 0x000fe200078e00ff */
[C---:B------:R-:W-:Y:S01]  /*18c0*/  LOP3.LUT R10, R124.reuse, 0x3, RZ, 0xc0, !PT ;  /* 0x000000037c0a7812 */ /* 0x040fe200078ec0ff */
[----:B------:R-:W-:Y:S01]  /*18d0*/  IMAD.MOV.U32 R135, RZ, RZ, c[0x0][0x1a4] ;  /* 0x00006900ff877624 */ /* 0x000fe200078e00ff */
[----:B------:R-:W-:Y:S01]  /*18e0*/  LOP3.LUT R17, R124, 0x10, RZ, 0xc0, !PT ;  /* 0x000000107c117812 */ /* 0x000fe200078ec0ff */
[----:B------:R-:W-:Y:S01]  /*18f0*/  IMAD.SHL.U32 R126, R252, 0x2, RZ ;  /* 0x00000002fc7e7824 */ /* 0x000fe200078e00ff */
[----:B------:R-:W-:Y:S01]  /*1900*/  SGXT R2, R2, 0x1 ;  /* 0x000000010202781a */ /* 0x000fe20000000200 */
[----:B------:R-:W-:Y:S01]  /*1910*/  IMAD.SHL.U32 R189, R10, 0x2, RZ ;  /* 0x000000020abd7824 */ /* 0x000fe200078e00ff */
[----:B------:R-:W-:Y:S01]  /*1920*/  SHF.R.U32.HI R5, RZ, 0x1, R14 ;  /* 0x00000001ff057819 */ /* 0x000fe2000001160e */
[----:B------:R-:W-:Y:S01]  /*1930*/  IMAD R4, R17, 0x2, R10 ;  /* 0x0000000211047824 */ /* 0x000fe200078e020a */
[----:B------:R-:W-:Y:S01]  /*1940*/  LOP3.LUT R3, R124, 0x60, RZ, 0xc0, !PT ;  /* 0x000000607c037812 */ /* 0x000fe200078ec0ff */
[----:B------:R-:W-:Y:S01]  /*1950*/  IMAD R129, R135, 0x5, RZ ;  /* 0x0000000587817824 */ /* 0x000fe200078e02ff */
[----:B------:R-:W-:Y:S01]  /*1960*/  LOP3.LUT R8, R5, 0x90, R2, 0x78, !PT ;  /* 0x0000009005087812 */ /* 0x000fe200078e7802 */
[C---:B------:R-:W-:Y:S01]  /*1970*/  IMAD R2, R125.reuse, c[0x0][0x1a0], RZ ;  /* 0x000068007d027a24 */ /* 0x040fe200078e02ff */
[----:B------:R-:W-:Y:S01]  /*1980*/  MOV R5, c[0x0][0x1a8] ;  /* 0x00006a0000057a02 */ /* 0x000fe20000000f00 */
[----:B------:R-:W-:Y:S01]  /*1990*/  IMAD R18, R4, 0x4, R3 ;  /* 0x0000000404127824 */ /* 0x000fe200078e0203 */
[----:B------:R-:W-:Y:S01]  /*19a0*/  LOP3.LUT R6, R124, 0xf, RZ, 0xc0, !PT ;  /* 0x0000000f7c067812 */ /* 0x000fe200078ec0ff */
[----:B------:R-:W-:Y:S01]  /*19b0*/  IMAD R4, R188, c[0x0][0x1a8], RZ ;  /* 0x00006a00bc047a24 */ /* 0x000fe200078e02ff */
[C---:B------:R-:W-:Y:S01]  /*19c0*/  LEA R22, P0, R2.reuse, c[0x0][0x168], 0x1 ;  /* 0x00005a0002167a11 */ /* 0x040fe200078008ff */
[----:B------:R-:W-:Y:S01]  /*19d0*/  IMAD R3, R125, c[0x0][0x1b0], RZ ;  /* 0x00006c007d037a24 */ /* 0x000fe200078e02ff */
[----:B------:R-:W-:Y:S01]  /*19e0*/  SHF.R.U32.HI R12, RZ, 0x4, R124 ;  /* 0x00000004ff0c7819 */ /* 0x000fe2000001167c */
[----:B------:R-:W-:Y:S01]  /*19f0*/  IMAD R5, R5, 0x80, R4 ;  /* 0x0000008005057824 */ /* 0x000fe200078e0204 */
[----:B------:R-:W-:Y:S01]  /*1a00*/  LEA.HI.X.SX32 R2, R2, c[0x0][0x16c], 0x1, P0 ;  /* 0x00005b0002027a11 */ /* 0x000fe200000f0eff */
[----:B------:R-:W-:Y:S01]  /*1a10*/  IMAD R7, R6, c[0x0][0x1b4], RZ ;  /* 0x00006d0006077a24 */ /* 0x000fe200078e02ff */
[CC--:B------:R-:W-:Y:S01]  /*1a20*/  LEA R20, P0, R4.reuse, R22.reuse, 0x1 ;  /* 0x0000001604147211 */ /* 0x0c0fe200078008ff */
[----:B------:R-:W-:Y:S01]  /*1a30*/  IMAD R247, R135, 0x6, RZ ;  /* 0x0000000687f77824 */ /* 0x000fe200078e02ff */
[----:B------:R-:W-:Y:S01]  /*1a40*/  LEA R22, P1, R5, R22, 0x1 ;  /* 0x0000001605167211 */ /* 0x000fe200078208ff */
[----:B------:R-:W-:Y:S01]  /*1a50*/  IMAD.SHL.U32 R9, R7, 0x2, RZ ;  /* 0x0000000207097824 */ /* 0x000fe200078e00ff */
[-C--:B------:R-:W-:Y:S01]  /*1a60*/  LEA.HI.X.SX32 R21, R4, R2.reuse, 0x1, P0 ;  /* 0x0000000204157211 */ /* 0x080fe200000f0eff */
[----:B------:R-:W-:Y:S01]  /*1a70*/  IMAD R239, R135, 0x7, RZ ;  /* 0x0000000787ef7824 */ /* 0x000fe200078e02ff */
[----:B------:R-:W-:Y:S01]  /*1a80*/  LEA.HI.X.SX32 R23, R5, R2, 0x1, P1 ;  /* 0x0000000205177211 */ /* 0x000fe200008f0eff */
[----:B------:R-:W-:Y:S01]  /*1a90*/  IMAD.SHL.U32 R231, R135, 0x8, RZ ;  /* 0x0000000887e77824 */ /* 0x000fe200078e00ff */
[C---:B------:R-:W-:Y:S01]  /*1aa0*/  SHF.L.U32 R6, R3.reuse, 0x1, RZ ;  /* 0x0000000103067819 */ /* 0x040fe200000006ff */
[----:B------:R-:W-:Y:S01]  /*1ab0*/  IMAD.HI R3, R3, 0x2, RZ ;  /* 0x0000000203037827 */ /* 0x000fe200078e02ff */
[----:B------:R-:W-:Y:S01]  /*1ac0*/  SGXT.U32 R2, R12, 0x3 ;  /* 0x000000030c02781a */ /* 0x000fe20000000000 */
[----:B------:R-:W-:Y:S01]  /*1ad0*/  CS2R R112, SRZ ;  /* 0x0000000000707805 */ /* 0x000fe2000001ff00 */
[----:B------:R-:W-:Y:S01]  /*1ae0*/  LOP3.LUT R13, R11, 0x60, RZ, 0xc0, !PT ;  /* 0x000000600b0d7812 */ /* 0x000fe200078ec0ff */
[----:B------:R-:W-:Y:S01]  /*1af0*/  IMAD.WIDE R136, R135, 0x2, R20 ;  /* 0x0000000287887825 */ /* 0x000fe200078e0214 */
[----:B------:R-:W-:Y:S01]  /*1b00*/  IADD3 R59, P0, P1, R9, c[0x0][0x170], R6 ;  /* 0x00005c00093b7a10 */ /* 0x000fe2000791e006 */
[----:B------:R-:W-:Y:S01]  /*1b10*/  CS2R R114, SRZ ;  /* 0x0000000000727805 */ /* 0x000fe2000001ff00 */
[----:B------:R-:W-:Y:S01]  /*1b20*/  LOP3.LUT R5, R124, 0x7, RZ, 0xc0, !PT ;  /* 0x000000077c057812 */ /* 0x000fe200078ec0ff */
[----:B------:R-:W-:Y:S01]  /*1b30*/  IMAD R6, R2, c[0x0][0x1b8], RZ ;  /* 0x00006e0002067a24 */ /* 0x000fe200078e02ff */
[----:B------:R-:W-:Y:S01]  /*1b40*/  LOP3.LUT R2, R11, 0x30, RZ, 0xc0, !PT ;  /* 0x000000300b027812 */ /* 0x000fe200078ec0ff */
[----:B------:R-:W-:Y:S01]  /*1b50*/  IMAD R13, R10, 0x4, R13 ;  /* 0x000000040a0d7824 */ /* 0x000fe200078e020d */
[----:B------:R-:W-:Y:S01]  /*1b60*/  SHF.L.U32 R4, R124, 0x1, RZ ;  /* 0x000000017c047819 */ /* 0x000fe200000006ff */
[----:B------:R-:W-:Y:S01]  /*1b70*/  IMAD R12, R53, 0x8, R6 ;  /* 0x00000008350c7824 */ /* 0x000fe200078e0206 */
[C---:B------:R-:W-:Y:S01]  /*1b80*/  LEA R11, R5.reuse, R2, 0x6 ;  /* 0x00000002050b7211 */ /* 0x040fe200078e30ff */
[----:B------:R-:W-:Y:S01]  /*1b90*/  IMAD R10, R5, 0x4, R14 ;  /* 0x00000004050a7824 */ /* 0x000fe200078e020e */
[----:B------:R-:W-:Y:S01]  /*1ba0*/  IADD3 R8, R8, R13, RZ ;  /* 0x0000000d08087210 */ /* 0x000fe20007ffe0ff */
[----:B------:R-:W-:Y:S01]  /*1bb0*/  IMAD R13, R53, 0x8, R12 ;  /* 0x00000008350d7824 */ /* 0x000fe200078e020c */
[----:B------:R-:W-:Y:S01]  /*1bc0*/  SHF.R.S32.HI R9, RZ, 0x2, R124 ;  /* 0x00000002ff097819 */ /* 0x000fe2000001147c */
[----:B------:R-:W-:Y:S01]  /*1bd0*/  IMAD.SHL.U32 R5, R5, 0x10, RZ ;  /* 0x0000001005057824 */ /* 0x000fe200078e00ff */
[----:B------:R-:W-:Y:S01]  /*1be0*/  LEA.HI R189, R14, R189, RZ, 0x1e ;  /* 0x000000bd0ebd7211 */ /* 0x000fe200078ff0ff */
[----:B------:R-:W-:Y:S01]  /*1bf0*/  IMAD.HI R2, R7, 0x2, RZ ;  /* 0x0000000207027827 */ /* 0x000fe200078e02ff */
[----:B------:R-:W-:Y:S01]  /*1c00*/  LEA R14, R53, R13, 0x3 ;  /* 0x0000000d350e7211 */ /* 0x000fe200078e18ff */
[----:B------:R-:W-:Y:S01]  /*1c10*/  STL.64 [R1+0x48], R136 ;  /* 0x0000488801007387 */ /* 0x000fe20000100a00 */
[----:B------:R-:W-:Y:S01]  /*1c20*/  SGXT R9, R9, 0x1 ;  /* 0x000000010909781a */ /* 0x000fe20000000200 */
[----:B------:R-:W-:Y:S01]  /*1c30*/  IMAD R223, R135, 0x9, RZ ;  /* 0x0000000987df7824 */ /* 0x000fe200078e02ff */
[----:B------:R-:W-:Y:S01]  /*1c40*/  LOP3.LUT R5, R5, 0x30, R4, 0x78, !PT ;  /* 0x0000003005057812 */ /* 0x000fe200078e7804 */
[----:B------:R-:W-:Y:S01]  /*1c50*/  IMAD R7, R53, 0x8, R14 ;  /* 0x0000000835077824 */ /* 0x000fe200078e020e */
[----:B------:R-:W-:Y:S01]  /*1c60*/  LOP3.LUT R133, R9, 0x90, RZ, 0xc0, !PT ;  /* 0x0000009009857812 */ /* 0x000fe200078ec0ff */
[----:B------:R-:W-:Y:S01]  /*1c70*/  IMAD R217, R135, 0xa, RZ ;  /* 0x0000000a87d97824 */ /* 0x000fe200078e02ff */
[----:B------:R-:W-:Y:S01]  /*1c80*/  IADD3.X R61, R2, c[0x0][0x174], R3, P0, P1 ;  /* 0x00005d00023d7a10 */ /* 0x000fe200007e2403 */
[----:B------:R-:W-:Y:S01]  /*1c90*/  IMAD.U32 R9, R10, 0x80, R5 ;  /* 0x000000800a097824 */ /* 0x000fe200078e0005 */
[--C-:B------:R-:W-:Y:S01]  /*1ca0*/  LOP3.LUT R10, R11, 0x10, R4.reuse, 0x78, !PT ;  /* 0x000000100b0a7812 */ /* 0x100fe200078e7804 */
[----:B------:R-:W-:Y:S01]  /*1cb0*/  IMAD R211, R135, 0xb, RZ ;  /* 0x0000000b87d37824 */ /* 0x000fe200078e02ff */
[----:B------:R-:W-:Y:S01]  /*1cc0*/  LEA R16, R53, R7, 0x3 ;  /* 0x0000000735107211 */ /* 0x000fe200078e18ff */
[----:B------:R-:W-:Y:S01]  /*1cd0*/  IMAD R207, R135, 0xc, RZ ;  /* 0x0000000c87cf7824 */ /* 0x000fe200078e02ff */
[----:B------:R-:W-:Y:S01]  /*1ce0*/  LOP3.LUT R11, R133, 0x10, R4, 0x78, !PT ;  /* 0x00000010850b7812 */ /* 0x000fe200078e7804 */
[----:B------:R-:W-:Y:S01]  /*1cf0*/  IMAD R10, R17, 0x20, R10 ;  /* 0x00000020110a7824 */ /* 0x000fe200078e020a */
[----:B------:R-:W-:Y:S01]  /*1d00*/  LEA R17, R53, R16, 0x3 ;  /* 0x0000001035117211 */ /* 0x000fe200078e18ff */
[----:B------:R-:W-:Y:S01]  /*1d10*/  IMAD R203, R135, 0xd, RZ ;  /* 0x0000000d87cb7824 */ /* 0x000fe200078e02ff */
[----:B------:R-:W-:Y:S01]  /*1d20*/  LEA.HI R3, R124, 0x78, RZ, 0x1c ;  /* 0x000000787c037811 */ /* 0x000fe200078fe0ff */
[----:B------:R-:W-:Y:S01]  /*1d30*/  IMAD.U32 R11, R18, 0x8, R11 ;  /* 0x00000008120b7824 */ /* 0x000fe200078e000b */
[C---:B------:R-:W-:Y:S01]  /*1d40*/  LEA.HI R4, R124.reuse, 0xb8, RZ, 0x1c ;  /* 0x000000b87c047811 */ /* 0x040fe200078fe0ff */
[----:B------:R-:W-:Y:S01]  /*1d50*/  IMAD R18, R53, 0x10, R17 ;  /* 0x0000001035127824 */ /* 0x000fe200078e0211 */
[C---:B------:R-:W-:Y:S01]  /*1d60*/  LEA.HI R2, R124.reuse, 0x38, RZ, 0x1c ;  /* 0x000000387c027811 */ /* 0x040fe200078fe0ff */
[----:B------:R-:W-:Y:S01]  /*1d70*/  IMAD R19, R3, c[0x0][0x1b8], RZ ;  /* 0x00006e0003137a24 */ /* 0x000fe200078e02ff */
[----:B------:R-:W-:Y:S01]  /*1d80*/  LEA.HI R5, R124, 0xf8, RZ, 0x1c ;  /* 0x000000f87c057811 */ /* 0x000fe200078fe0ff */
[C---:B------:R-:W-:Y:S01]  /*1d90*/  IMAD R3, R53.reuse, 0x8, R18 ;  /* 0x0000000835037824 */ /* 0x040fe200078e0212 */
[-C--:B------:R-:W-:Y:S01]  /*1da0*/  LEA R182, P0, R6, R59.reuse, 0x1 ;  /* 0x0000003b06b67211 */ /* 0x080fe200078008ff */
[----:B------:R-:W-:Y:S01]  /*1db0*/  IMAD R27, R4, c[0x0][0x1b8], RZ ;  /* 0x00006e00041b7a24 */ /* 0x000fe200078e02ff */
[----:B------:R-:W-:Y:S01]  /*1dc0*/  LEA R180, P1, R12, R59, 0x1 ;  /* 0x0000003b0cb47211 */ /* 0x000fe200078208ff */
[----:B------:R-:W-:Y:S01]  /*1dd0*/  IMAD R2, R2, c[0x0][0x1b8], RZ ;  /* 0x00006e0002027a24 */ /* 0x000fe200078e02ff */
[----:B------:R-:W-:Y:S01]  /*1de0*/  LEA R4, R53, R3, 0x3 ;  /* 0x0000000335047211 */ /* 0x000fe200078e18ff */
[----:B------:R-:W-:Y:S01]  /*1df0*/  IMAD R29, R5, c[0x0][0x1b8], RZ ;  /* 0x00006e00051d7a24 */ /* 0x000fe200078e02ff */
[----:B------:R-:W-:Y:S01]  /*1e00*/  LEA.HI.X.SX32 R183, R6, R61, 0x1, P0 ;  /* 0x0000003d06b77211 */ /* 0x000fe200000f0eff */
[----:B------:R-:W-:Y:S01]  /*1e10*/  IMAD R199, R135, 0xe, RZ ;  /* 0x0000000e87c77824 */ /* 0x000fe200078e02ff */
[----:B------:R-:W-:Y:S01]  /*1e20*/  LEA R168, P2, R2, R59, 0x1 ;  /* 0x0000003b02a87211 */ /* 0x000fe200078408ff */
[----:B------:R-:W-:Y:S01]  /*1e30*/  IMAD R5, R53, 0x8, R4 ;  /* 0x0000000835057824 */ /* 0x000fe200078e0204 */
[-C--:B------:R-:W-:Y:S01]  /*1e40*/  LEA.HI.X.SX32 R181, R12, R61.reuse, 0x1, P1 ;  /* 0x0000003d0cb57211 */ /* 0x080fe200008f0eff */
[----:B------:R-:W-:Y:S01]  /*1e50*/  IMAD R195, R135, 0xf, RZ ;  /* 0x0000000f87c37824 */ /* 0x000fe200078e02ff */
[----:B------:R-:W-:Y:S01]  /*1e60*/  LEA.HI.X.SX32 R169, R2, R61, 0x1, P2 ;  /* 0x0000003d02a97211 */ /* 0x000fe200010f0eff */
[----:B------:R-:W-:Y:S01]  /*1e70*/  IMAD R6, R53, 0x8, R5 ;  /* 0x0000000835067824 */ /* 0x000fe200078e0205 */
[-C--:B------:R-:W-:Y:S01]  /*1e80*/  LEA R178, P0, R13, R59.reuse, 0x1 ;  /* 0x0000003b0db27211 */ /* 0x080fe200078008ff */
[--C-:B------:R-:W-:Y:S01]  /*1e90*/  IMAD.WIDE R250, R247, 0x2, R20.reuse ;  /* 0x00000002f7fa7825 */ /* 0x100fe200078e0214 */
[----:B------:R-:W-:Y:S01]  /*1ea0*/  LEA R174, P1, R7, R59, 0x1 ;  /* 0x0000003b07ae7211 */ /* 0x000fe200078208ff */
[----:B------:R-:W-:Y:S01]  /*1eb0*/  CS2R R64, SRZ ;  /* 0x0000000000407805 */ /* 0x000fe2000001ff00 */
[----:B------:R-:W-:Y:S01]  /*1ec0*/  LEA R2, R53, R6, 0x3 ;  /* 0x0000000635027211 */ /* 0x000fe200078e18ff */
[----:B------:R-:W-:Y:S01]  /*1ed0*/  IMAD.WIDE R242, R239, 0x2, R20 ;  /* 0x00000002eff27825 */ /* 0x000fe200078e0214 */
[----:B------:R-:W-:Y:S01]  /*1ee0*/  LEA.HI.X.SX32 R179, R13, R61, 0x1, P0 ;  /* 0x0000003d0db37211 */ /* 0x000fe200000f0eff */
[----:B------:R-:W-:Y:S01]  /*1ef0*/  CS2R R66, SRZ ;  /* 0x0000000000427805 */ /* 0x000fe2000001ff00 */
[----:B------:R-:W-:Y:S01]  /*1f00*/  LEA R172, P2, R16, R59, 0x1 ;  /* 0x0000003b10ac7211 */ /* 0x000fe200078408ff */
[----:B------:R-:W-:Y:S01]  /*1f10*/  IMAD R12, R53, 0x8, R2 ;  /* 0x00000008350c7824 */ /* 0x000fe200078e0202 */
[----:B------:R-:W-:Y:S01]  /*1f20*/  LEA.HI.X.SX32 R175, R7, R61, 0x1, P1 ;  /* 0x0000003d07af7211 */ /* 0x000fe200008f0eff */
[----:B------:R-:W-:Y:S01]  /*1f30*/  IMAD.WIDE R234, R231, 0x2, R20 ;  /* 0x00000002e7ea7825 */ /* 0x000fe200078e0214 */
[----:B------:R-:W-:Y:S01]  /*1f40*/  LEA R176, P0, R14, R59, 0x1 ;  /* 0x0000003b0eb07211 */ /* 0x000fe200078008ff */
[----:B------:R-:W-:Y:S01]  /*1f50*/  CS2R R62, SRZ ;  /* 0x00000000003e7805 */ /* 0x000fe2000001ff00 */
[-C--:B------:R-:W-:Y:S01]  /*1f60*/  LEA.HI.X.SX32 R173, R16, R61.reuse, 0x1, P2 ;  /* 0x0000003d10ad7211 */ /* 0x080fe200010f0eff */
[----:B------:R-:W-:Y:S01]  /*1f70*/  IMAD R13, R53, 0x10, R12 ;  /* 0x00000010350d7824 */ /* 0x000fe200078e020c */
[----:B------:R-:W-:Y:S01]  /*1f80*/  LEA.HI.X.SX32 R177, R14, R61, 0x1, P0 ;  /* 0x0000003d0eb17211 */ /* 0x000fe200000f0eff */
[--C-:B------:R-:W-:Y:S01]  /*1f90*/  IMAD.WIDE R226, R223, 0x2, R20.reuse ;  /* 0x00000002dfe27825 */ /* 0x100fe200078e0214 */
[----:B------:R-:W-:Y:S01]  /*1fa0*/  LEA R164, P2, R3, R59, 0x1 ;  /* 0x0000003b03a47211 */ /* 0x000fe200078408ff */
[----:B------:R-:W-:Y:S01]  /*1fb0*/  CS2R R120, SRZ ;  /* 0x0000000000787805 */ /* 0x000fe2000001ff00 */
[----:B------:R-:W-:Y:S01]  /*1fc0*/  LEA R7, R53, R13, 0x3 ;  /* 0x0000000d35077211 */ /* 0x000fe200078e18ff */
[----:B------:R-:W-:Y:S01]  /*1fd0*/  IMAD.WIDE R220, R217, 0x2, R20 ;  /* 0x00000002d9dc7825 */ /* 0x000fe200078e0214 */
[----:B------:R-:W-:Y:S01]  /*1fe0*/  LEA.HI.X.SX32 R165, R3, R61, 0x1, P2 ;  /* 0x0000003d03a57211 */ /* 0x000fe200010f0eff */
[----:B------:R-:W-:Y:S01]  /*1ff0*/  CS2R R122, SRZ ;  /* 0x00000000007a7805 */ /* 0x000fe2000001ff00 */
[-C--:B------:R-:W-:Y:S01]  /*2000*/  LEA R170, P0, R17, R59.reuse, 0x1 ;  /* 0x0000003b11aa7211 */ /* 0x080fe200078008ff */
[----:B------:R-:W-:Y:S01]  /*2010*/  IMAD R14, R53, 0x8, R7 ;  /* 0x00000008350e7824 */ /* 0x000fe200078e0207 */
[----:B------:R-:W-:Y:S01]  /*2020*/  LEA R166, P1, R18, R59, 0x1 ;  /* 0x0000003b12a67211 */ /* 0x000fe200078208ff */
[----:B------:R-:W-:Y:S01]  /*2030*/  IMAD.WIDE R212, R211, 0x2, R20 ;  /* 0x00000002d3d47825 */ /* 0x000fe200078e0214 */
[----:B------:R-:W-:Y:S01]  /*2040*/  LEA.HI.X.SX32 R171, R17, R61, 0x1, P0 ;  /* 0x0000003d11ab7211 */ /* 0x000fe200000f0eff */
[----:B------:R-:W-:Y:S01]  /*2050*/  CS2R R72, SRZ ;  /* 0x0000000000487805 */ /* 0x000fe2000001ff00 */
[----:B------:R-:W-:Y:S01]  /*2060*/  LEA R162, P0, R4, R59, 0x1 ;  /* 0x0000003b04a27211 */ /* 0x000fe200078008ff */
        /* <DEDUP_REMOVED lines=15> */
[----:B------:R-:W-:Y:S01]  /*2160*/  LEA.HI.X.SX32 R159, R6, R61, 0x1, P2 ;  /* 0x0000003d069f7211 */ /* 0x000fe200010f0eff */
[----:B------:R-:W-:Y:S01]  /*2170*/  IMAD R5, R53, 0x8, R4 ;  /* 0x0000000835057824 */ /* 0x000fe200078e0204 */
[----:B------:R-:W-:Y:S01]  /*2180*/  LEA R32, P2, R13, R59, 0x1 ;  /* 0x0000003b0d207211 */ /* 0x000fe200078408ff */
[----:B------:R-:W-:Y:S01]  /*2190*/  IMAD.WIDE R196, R195, 0x2, R20 ;  /* 0x00000002c3c47825 */ /* 0x000fe200078e0214 */
[----:B------:R-:W-:Y:S01]  /*21a0*/  LEA.HI.X.SX32 R157, R2, R61, 0x1, P0 ;  /* 0x0000003d029d7211 */ /* 0x000fe200000f0eff */
[----:B------:R-:W-:Y:S01]  /*21b0*/  CS2R R76, SRZ ;  /* 0x00000000004c7805 */ /* 0x000fe2000001ff00 */
[----:B------:R-:W-:Y:S01]  /*21c0*/  LEA R2, R53, R5, 0x4 ;  /* 0x0000000535027211 */ /* 0x000fe200078e20ff */
[----:B------:R-:W-:Y:S01]  /*21d0*/  IMAD.MOV.U32 R18, RZ, RZ, -0x800000 ;  /* 0xff800000ff127424 */ /* 0x000fe200078e00ff */
[----:B------:R-:W-:Y:S01]  /*21e0*/  LEA.HI.X.SX32 R33, R13, R61, 0x1, P2 ;  /* 0x0000003d0d217211 */ /* 0x000fe200010f0eff */
[----:B------:R-:W-:Y:S01]  /*21f0*/  IMAD.MOV.U32 R13, RZ, RZ, RZ ;  /* 0x000000ffff0d7224 */ /* 0x000fe200078e00ff */
[CC--:B------:R-:W-:Y:S01]  /*2200*/  LEA R30, P1, R12.reuse, R59.reuse, 0x1 ;  /* 0x0000003b0c1e7211 */ /* 0x0c0fe200078208ff */
[----:B------:R-:W-:Y:S01]  /*2210*/  IMAD R6, R53, 0x8, R2 ;  /* 0x0000000835067824 */ /* 0x000fe200078e0202 */
[C---:B------:R-:W-:Y:S01]  /*2220*/  LEA R38, P2, R3.reuse, R59, 0x1 ;  /* 0x0000003b03267211 */ /* 0x040fe200078408ff */
[----:B------:R-:W-:Y:S01]  /*2230*/  IMAD.MOV.U32 R17, RZ, RZ, 0x3f800000 ;  /* 0x3f800000ff117424 */ /* 0x000fe200078e00ff */
[-C--:B------:R-:W-:Y:S01]  /*2240*/  LEA.HI.X.SX32 R31, R12, R61.reuse, 0x1, P1 ;  /* 0x0000003d0c1f7211 */ /* 0x080fe200008f0eff */
[----:B------:R-:W-:Y:S01]  /*2250*/  CS2R R78, SRZ ;  /* 0x00000000004e7805 */ /* 0x000fe2000001ff00 */
[----:B------:R-:W-:Y:S01]  /*2260*/  LEA.HI.X.SX32 R39, R3, R61, 0x1, P2 ;  /* 0x0000003d03277211 */ /* 0x000fe200010f0eff */
[----:B------:R-:W-:Y:S01]  /*2270*/  IMAD R3, R53, 0x8, R6 ;  /* 0x0000000835037824 */ /* 0x000fe200078e0206 */
[CC--:B------:R-:W-:Y:S01]  /*2280*/  LEA R34, P0, R7.reuse, R59.reuse, 0x1 ;  /* 0x0000003b07227211 */ /* 0x0c0fe200078008ff */
[----:B------:R-:W-:Y:S01]  /*2290*/  CS2R R116, SRZ ;  /* 0x0000000000747805 */ /* 0x000fe2000001ff00 */
[C---:B------:R-:W-:Y:S01]  /*22a0*/  LEA R36, P1, R14.reuse, R59, 0x1 ;  /* 0x0000003b0e247211 */ /* 0x040fe200078208ff */
[----:B------:R-:W-:Y:S01]  /*22b0*/  CS2R R118, SRZ ;  /* 0x0000000000767805 */ /* 0x000fe2000001ff00 */
[-C--:B------:R-:W-:Y:S01]  /*22c0*/  LEA.HI.X.SX32 R35, R7, R61.reuse, 0x1, P0 ;  /* 0x0000003d07237211 */ /* 0x080fe200000f0eff */
[----:B------:R-:W-:Y:S01]  /*22d0*/  CS2R R80, SRZ ;  /* 0x0000000000507805 */ /* 0x000fe2000001ff00 */
[----:B------:R-:W-:Y:S01]  /*22e0*/  LEA.HI.X.SX32 R37, R14, R61, 0x1, P1 ;  /* 0x0000003d0e257211 */ /* 0x000fe200008f0eff */
[----:B------:R-:W-:Y:S01]  /*22f0*/  CS2R R82, SRZ ;  /* 0x0000000000527805 */ /* 0x000fe2000001ff00 */
[----:B------:R-:W-:Y:S01]  /*2300*/  LEA R42, P1, R4, R59, 0x1 ;  /* 0x0000003b042a7211 */ /* 0x000fe200078208ff */
[----:B------:R-:W-:Y:S01]  /*2310*/  CS2R R84, SRZ ;  /* 0x0000000000547805 */ /* 0x000fe2000001ff00 */
[----:B------:R-:W-:Y:S01]  /*2320*/  LEA R7, R53, R3, 0x3 ;  /* 0x0000000335077211 */ /* 0x000fe200078e18ff */
[----:B------:R-:W-:Y:S01]  /*2330*/  CS2R R86, SRZ ;  /* 0x0000000000567805 */ /* 0x000fe2000001ff00 */
[-C--:B------:R-:W-:Y:S01]  /*2340*/  LEA R40, P0, R16, R59.reuse, 0x1 ;  /* 0x0000003b10287211 */ /* 0x080fe200078008ff */
[----:B------:R-:W-:Y:S01]  /*2350*/  CS2R R88, SRZ ;  /* 0x0000000000587805 */ /* 0x000fe2000001ff00 */
[----:B------:R-:W-:Y:S01]  /*2360*/  LEA R44, P2, R5, R59, 0x1 ;  /* 0x0000003b052c7211 */ /* 0x000fe200078408ff */
[----:B------:R-:W-:Y:S01]  /*2370*/  CS2R R90, SRZ ;  /* 0x00000000005a7805 */ /* 0x000fe2000001ff00 */
[-C--:B------:R-:W-:Y:S01]  /*2380*/  LEA.HI.X.SX32 R43, R4, R61.reuse, 0x1, P1 ;  /* 0x0000003d042b7211 */ /* 0x080fe200008f0eff */
[----:B------:R-:W-:Y:S01]  /*2390*/  IMAD R4, R53, 0x8, R7 ;  /* 0x0000000835047824 */ /* 0x000fe200078e0207 */
[-C--:B------:R-:W-:Y:S01]  /*23a0*/  LEA.HI.X.SX32 R41, R16, R61.reuse, 0x1, P0 ;  /* 0x0000003d10297211 */ /* 0x080fe200000f0eff */
[----:B------:R-:W-:Y:S01]  /*23b0*/  CS2R R92, SRZ ;  /* 0x00000000005c7805 */ /* 0x000fe2000001ff00 */
[----:B------:R-:W-:Y:S01]  /*23c0*/  LEA.HI.X.SX32 R45, R5, R61, 0x1, P2 ;  /* 0x0000003d052d7211 */ /* 0x000fe200010f0eff */
[----:B------:R-:W-:Y:S01]  /*23d0*/  IMAD R5, R53, 0x8, R4 ;  /* 0x0000000835057824 */ /* 0x000fe200078e0204 */
[CC--:B------:R-:W-:Y:S01]  /*23e0*/  LEA R46, P0, R2.reuse, R59.reuse, 0x1 ;  /* 0x0000003b022e7211 */ /* 0x0c0fe200078008ff */
[----:B------:R-:W-:Y:S01]  /*23f0*/  CS2R R94, SRZ ;  /* 0x00000000005e7805 */ /* 0x000fe2000001ff00 */
[----:B------:R-:W-:Y:S01]  /*2400*/  LEA R24, P3, R19, R59, 0x1 ;  /* 0x0000003b13187211 */ /* 0x000fe200078608ff */
[----:B------:R-:W-:Y:S01]  /*2410*/  CS2R R96, SRZ ;  /* 0x0000000000607805 */ /* 0x000fe2000001ff00 */
[----:B------:R-:W-:Y:S01]  /*2420*/  LEA.HI.X.SX32 R47, R2, R61, 0x1, P0 ;  /* 0x0000003d022f7211 */ /* 0x000fe200000f0eff */
[----:B------:R-:W-:Y:S01]  /*2430*/  CS2R R98, SRZ ;  /* 0x0000000000627805 */ /* 0x000fe2000001ff00 */
[----:B------:R-:W-:Y:S01]  /*2440*/  LEA R2, R53, R5, 0x3 ;  /* 0x0000000535027211 */ /* 0x000fe200078e18ff */
[----:B------:R-:W-:Y:S01]  /*2450*/  CS2R R100, SRZ ;  /* 0x0000000000647805 */ /* 0x000fe2000001ff00 */
[-C--:B------:R-:W-:Y:S01]  /*2460*/  LEA R48, P1, R6, R59.reuse, 0x1 ;  /* 0x0000003b06307211 */ /* 0x080fe200078208ff */
[----:B------:R-:W-:Y:S01]  /*2470*/  CS2R R102, SRZ ;  /* 0x0000000000667805 */ /* 0x000fe2000001ff00 */
[----:B------:R-:W-:Y:S01]  /*2480*/  LEA R50, P2, R3, R59, 0x1 ;  /* 0x0000003b03327211 */ /* 0x000fe200078408ff */
[----:B------:R-:W-:Y:S01]  /*2490*/  CS2R R104, SRZ ;  /* 0x0000000000687805 */ /* 0x000fe2000001ff00 */
[----:B------:R-:W-:Y:S01]  /*24a0*/  LEA.HI.X.SX32 R25, R19, R61, 0x1, P3 ;  /* 0x0000003d13197211 */ /* 0x000fe200018f0eff */
[----:B------:R-:W-:Y:S01]  /*24b0*/  CS2R R106, SRZ ;  /* 0x00000000006a7805 */ /* 0x000fe2000001ff00 */
[----:B------:R-:W-:Y:S01]  /*24c0*/  LEA R58, P3, R2, R59, 0x1 ;  /* 0x0000003b023a7211 */ /* 0x000fe200078608ff */
[----:B------:R-:W-:Y:S01]  /*24d0*/  CS2R R108, SRZ ;  /* 0x00000000006c7805 */ /* 0x000fe2000001ff00 */
[C---:B------:R-:W-:Y:S01]  /*24e0*/  LEA.HI R192, R252.reuse, 0x18, RZ, 0x1e ;  /* 0x00000018fcc07811 */ /* 0x040fe200078ff0ff */
[----:B------:R-:W-:Y:S01]  /*24f0*/  CS2R R110, SRZ ;  /* 0x00000000006e7805 */ /* 0x000fe2000001ff00 */
[C---:B------:R-:W-:Y:S01]  /*2500*/  LEA.HI R191, R252.reuse, 0x10, RZ, 0x1e ;  /* 0x00000010fcbf7811 */ /* 0x040fe200078ff0ff */
[----:B------:R-:W-:Y:S01]  /*2510*/  IMAD.WIDE R246, R247, 0x2, R22 ;  /* 0x00000002f7f67825 */ /* 0x000fe200078e0216 */
[----:B------:R-:W-:Y:S01]  /*2520*/  LEA.HI R190, R252, 0x8, RZ, 0x1e ;  /* 0x00000008fcbe7811 */ /* 0x000fe200078ff0ff */
[----:B------:R-:W-:Y:S01]  /*2530*/  UMOV UR4, URZ ;  /* 0x0000003f00047c82 */ /* 0x000fe20008000000 */
[----:B------:R-:W-:Y:S01]  /*2540*/  SHF.R.U32.HI R16, RZ, 0x3, R124 ;  /* 0x00000003ff107819 */ /* 0x000fe2000001167c */
[----:B------:R-:W-:Y:S01]  /*2550*/  IMAD.IADD R125, R15, 0x1, R192 ;  /* 0x000000010f7d7824 */ /* 0x000fe200078e02c0 */
[----:B------:R-:W-:Y:S01]  /*2560*/  SHF.L.U32 R12, R188, 0x1, RZ ;  /* 0x00000001bc0c7819 */ /* 0x000fe200000006ff */
[----:B------:R-:W-:Y:S01]  /*2570*/  IMAD.SHL.U32 R131, R192, 0x8, RZ ;  /* 0x00000008c0837824 */ /* 0x000fe200078e00ff */
[-C--:B------:R-:W-:Y:S01]  /*2580*/  LEA.HI.X.SX32 R49, R6, R61.reuse, 0x1, P1 ;  /* 0x0000003d06317211 */ /* 0x080fe200008f0eff */
[----:B------:R-:W-:Y:S01]  /*2590*/  IMAD R125, R135, 0x3, RZ ;  /* 0x00000003877d7824 */ /* 0x000fe200078e02ff */
[----:B------:R-:W-:Y:S01]  /*25a0*/  LEA.HI.X.SX32 R51, R3, R61, 0x1, P2 ;  /* 0x0000003d03337211 */ /* 0x000fe200010f0eff */
[----:B------:R-:W-:Y:S01]  /*25b0*/  IMAD.MOV.U32 R3, RZ, RZ, -0x800000 ;  /* 0xff800000ff037424 */ /* 0x000fe200078e00ff */
[-C--:B------:R-:W-:Y:S01]  /*25c0*/  LEA R26, P4, R27, R59.reuse, 0x1 ;  /* 0x0000003b1b1a7211 */ /* 0x080fe200078808ff */
[----:B------:R-:W-:Y:S01]  /*25d0*/  IMAD.MOV.U32 R6, RZ, RZ, 0x3f800000 ;  /* 0x3f800000ff067424 */ /* 0x000fe200078e00ff */
[-C--:B------:R-:W-:Y:S01]  /*25e0*/  LEA R28, P5, R29, R59.reuse, 0x1 ;  /* 0x0000003b1d1c7211 */ /* 0x080fe200078a08ff */
[--C-:B------:R-:W-:Y:S01]  /*25f0*/  IMAD.WIDE R238, R239, 0x2, R22.reuse ;  /* 0x00000002efee7825 */ /* 0x100fe200078e0216 */
[-C--:B------:R-:W-:Y:S01]  /*2600*/  LEA R52, P0, R7, R59.reuse, 0x1 ;  /* 0x0000003b07347211 */ /* 0x080fe200078008ff */
[----:B------:R-:W-:Y:S01]  /*2610*/  UMOV UR5, URZ ;  /* 0x0000003f00057c82 */ /* 0x000fe20008000000 */
[-C--:B------:R-:W-:Y:S01]  /*2620*/  LEA R54, P1, R4, R59.reuse, 0x1 ;  /* 0x0000003b04367211 */ /* 0x080fe200078208ff */
[----:B------:R-:W-:Y:S01]  /*2630*/  IMAD.WIDE R230, R231, 0x2, R22 ;  /* 0x00000002e7e67825 */ /* 0x000fe200078e0216 */
[----:B------:R-:W-:-:S02]  /*2640*/  LEA R56, P2, R5, R59, 0x1 ;  /* 0x0000003b05387211 */ /* 0x000fc400078408ff */
[----:B------:R-:W-:Y:S01]  /*2650*/  LEA.HI.X.SX32 R59, R2, R61, 0x1, P3 ;  /* 0x0000003d023b7211 */ /* 0x000fe200018f0eff */
[----:B------:R-:W-:Y:S01]  /*2660*/  IMAD.WIDE R222, R223, 0x2, R22 ;  /* 0x00000002dfde7825 */ /* 0x000fe200078e0216 */
[C---:B------:R-:W-:Y:S02]  /*2670*/  IADD3 R19, R15.reuse, R191, RZ ;  /* 0x000000bf0f137210 */ /* 0x040fe40007ffe0ff */
[----:B------:R-:W-:Y:S01]  /*2680*/  LOP3.LUT R16, R16, 0x4, RZ, 0xc0, !PT ;  /* 0x0000000410107812 */ /* 0x000fe200078ec0ff */
[----:B------:R-:W-:Y:S01]  /*2690*/  IMAD.SHL.U32 R19, R190, 0x8, RZ ;  /* 0x00000008be137824 */ /* 0x000fe200078e00ff */
[----:B------:R-:W-:Y:S01]  /*26a0*/  LEA.HI R2, R252, R15, RZ, 0x1e ;  /* 0x0000000ffc027211 */ /* 0x000fe200078ff0ff */
[----:B------:R-:W-:Y:S01]  /*26b0*/  IMAD.IADD R15, R15, 0x1, R190 ;  /* 0x000000010f0f7824 */ /* 0x000fe200078e02be */
[C---:B------:R-:W-:Y:S01]  /*26c0*/  LOP3.LUT R130, R12.reuse, 0x10, RZ, 0x3c, !PT ;  /* 0x000000100c827812 */ /* 0x040fe200078e3cff */
[C---:B------:R-:W-:Y:S01]  /*26d0*/  IMAD.SHL.U32 R15, R135.reuse, 0x2, RZ ;  /* 0x00000002870f7824 */ /* 0x040fe200078e00ff */
[----:B------:R-:W-:Y:S01]  /*26e0*/  LOP3.LUT R130, R12, 0x40, RZ, 0x3c, !PT ;  /* 0x000000400c827812 */ /* 0x000fe200078e3cff */
[----:B------:R-:W-:Y:S01]  /*26f0*/  IMAD.IADD R186, R16, 0x1, R19 ;  /* 0x0000000110ba7824 */ /* 0x000fe200078e0213 */
[----:B------:R-:W-:Y:S01]  /*2700*/  LOP3.LUT R132, R12, 0x30, RZ, 0x3c, !PT ;  /* 0x000000300c847812 */ /* 0x000fe200078e3cff */
[----:B------:R-:W-:Y:S01]  /*2710*/  IMAD.IADD R184, R16, 0x1, R131 ;  /* 0x0000000110b87824 */ /* 0x000fe200078e0283 */
[----:B------:R-:W-:Y:S01]  /*2720*/  LOP3.LUT R130, R12, 0x70, RZ, 0x3c, !PT ;  /* 0x000000700c827812 */ /* 0x000fe200078e3cff */
[----:B------:R-:W-:Y:S01]  /*2730*/  IMAD.IADD R187, R126, 0x1, R16 ;  /* 0x000000017ebb7824 */ /* 0x000fe200078e0210 */
[----:B------:R-:W-:Y:S01]  /*2740*/  LOP3.LUT R132, R12, 0x60, RZ, 0x3c, !PT ;  /* 0x000000600c847812 */ /* 0x000fe200078e3cff */
[----:B------:R-:W-:Y:S01]  /*2750*/  IMAD.WIDE R130, R135, 0x2, R22 ;  /* 0x0000000287827825 */ /* 0x000fe200078e0216 */
[----:B------:R-:W-:-:S02]  /*2760*/  LOP3.LUT R19, R133, 0x160, R128, 0xf8, !PT ;  /* 0x0000016085137812 */ /* 0x000fc400078ef880 */
[C---:B------:R-:W-:Y:S01]  /*2770*/  LOP3.LUT R134, R12.reuse, 0x20, RZ, 0x3c, !PT ;  /* 0x000000200c867812 */ /* 0x040fe200078e3cff */
[----:B------:R-:W-:Y:S01]  /*2780*/  IMAD.WIDE R132, R15, 0x2, R20 ;  /* 0x000000020f847825 */ /* 0x000fe200078e0214 */
[----:B------:R-:W-:Y:S01]  /*2790*/  LOP3.LUT R134, R12, 0x50, RZ, 0x3c, !PT ;  /* 0x000000500c867812 */ /* 0x000fe200078e3cff */
[----:B------:R0:W-:Y:S01]  /*27a0*/  STL.64 [R1+0x40], R130 ;  /* 0x0000408201007387 */ /* 0x0001e20000100a00 */
[----:B------:R-:W-:Y:S01]  /*27b0*/  SHF.L.U32 R127, R135, 0x2, RZ ;  /* 0x00000002877f7819 */ /* 0x000fe200000006ff */
[--C-:B------:R-:W-:Y:S01]  /*27c0*/  IMAD.WIDE R134, R15, 0x2, R22.reuse ;  /* 0x000000020f867825 */ /* 0x100fe200078e0216 */
[-C--:B------:R-:W-:Y:S01]  /*27d0*/  LEA.HI.X.SX32 R53, R7, R61.reuse, 0x1, P0 ;  /* 0x0000003d07357211 */ /* 0x080fe200000f0eff */
[----:B------:R1:W-:Y:S01]  /*27e0*/  STL.64 [R1+0x38], R132 ;  /* 0x0000388401007387 */ /* 0x0003e20000100a00 */
[----:B------:R-:W-:Y:S01]  /*27f0*/  LEA.HI.X.SX32 R55, R4, R61, 0x1, P1 ;  /* 0x0000003d04377211 */ /* 0x000fe200008f0eff */
[----:B------:R-:W-:Y:S01]  /*2800*/  IMAD.MOV.U32 R2, RZ, RZ, -0x800000 ;  /* 0xff800000ff027424 */ /* 0x000fe200078e00ff */
[C---:B------:R-:W-:Y:S01]  /*2810*/  LOP3.LUT P0, RZ, R124.reuse, 0x3, RZ, 0xc0, !PT ;  /* 0x000000037cff7812 */ /* 0x040fe2000780c0ff */
[----:B------:R-:W-:Y:S01]  /*2820*/  STL.64 [R1+0x30], R134 ;  /* 0x0000308601007387 */ /* 0x000fe20000100a00 */
[----:B------:R-:W-:Y:S01]  /*2830*/  LOP3.LUT P1, RZ, R124, 0x1, RZ, 0xc0, !PT ;  /* 0x000000017cff7812 */ /* 0x000fe2000782c0ff */
[----:B------:R-:W-:Y:S01]  /*2840*/  IMAD.WIDE R216, R217, 0x2, R22 ;  /* 0x00000002d9d87825 */ /* 0x000fe200078e0216 */
[----:B------:R-:W-:-:S02]  /*2850*/  LOP3.LUT R19, R19, 0x10, R124, 0x78, !PT ;  /* 0x0000001013137812 */ /* 0x000fc400078e787c */
[----:B------:R-:W-:Y:S01]  /*2860*/  SHF.L.U32 R185, R191, 0x3, RZ ;  /* 0x00000003bfb97819 */ /* 0x000fe200000006ff */
[----:B0-----:R-:W-:Y:S01]  /*2870*/  IMAD.WIDE R130, R125, 0x2, R20 ;  /* 0x000000027d827825 */ /* 0x001fe200078e0214 */
[-C--:B------:R-:W-:Y:S02]  /*2880*/  LEA.HI.X.SX32 R27, R27, R61.reuse, 0x1, P4 ;  /* 0x0000003d1b1b7211 */ /* 0x080fe400020f0eff */
[-C--:B------:R-:W-:Y:S01]  /*2890*/  LEA.HI.X.SX32 R29, R29, R61.reuse, 0x1, P5 ;  /* 0x0000003d1d1d7211 */ /* 0x080fe200028f0eff */
[----:B-1----:R-:W-:Y:S01]  /*28a0*/  IMAD.WIDE R132, R125, 0x2, R22 ;  /* 0x000000027d847825 */ /* 0x002fe200078e0216 */
[----:B------:R0:W-:Y:S01]  /*28b0*/  STL.64 [R1+0x28], R130 ;  /* 0x0000288201007387 */ /* 0x0001e20000100a00 */
[----:B------:R-:W-:Y:S02]  /*28c0*/  LEA.HI.X.SX32 R57, R5, R61, 0x1, P2 ;  /* 0x0000003d05397211 */ /* 0x000fe400010f0eff */
[----:B------:R-:W-:Y:S01]  /*28d0*/  IMAD.WIDE R124, R127, 0x2, R20 ;  /* 0x000000027f7c7825 */ /* 0x000fe200078e0214 */
[----:B------:R-:W-:Y:S01]  /*28e0*/  STL.64 [R1+0x20], R132 ;  /* 0x0000208401007387 */ /* 0x000fe20000100a00 */
[----:B------:R-:W-:Y:S01]  /*28f0*/  IADD3 R185, R16, R185, RZ ;  /* 0x000000b910b97210 */ /* 0x000fe20007ffe0ff */
[----:B------:R-:W-:Y:S01]  /*2900*/  CS2R R60, SRZ ;  /* 0x00000000003c7805 */ /* 0x000fe2000001ff00 */
[----:B------:R-:W-:Y:S01]  /*2910*/  ISETP.GE.U32.AND P6, PT, R188, 0x40, PT ;  /* 0x00000040bc00780c */ /* 0x000fe20003fc6070 */
[----:B------:R1:W-:Y:S01]  /*2920*/  STL.64 [R1+0x18], R124 ;  /* 0x0000187c01007387 */ /* 0x0003e20000100a00 */
[----:B------:R-:W-:Y:S01]  /*2930*/  IMAD.MOV.U32 R5, RZ, RZ, 0x3f800000 ;  /* 0x3f800000ff057424 */ /* 0x000fe200078e00ff */
[----:B------:R-:W-:Y:S01]  /*2940*/  MOV R14, RZ ;  /* 0x000000ff000e7202 */ /* 0x000fe20000000f00 */
[----:B------:R-:W-:Y:S01]  /*2950*/  IMAD.WIDE R210, R211, 0x2, R22 ;  /* 0x00000002d3d27825 */ /* 0x000fe200078e0216 */
[----:B------:R-:W-:-:S02]  /*2960*/  MOV R4, 0xff800000 ;  /* 0xff80000000047802 */ /* 0x000fc40000000f00 */
[----:B------:R-:W-:Y:S01]  /*2970*/  MOV R7, 0x3f800000 ;  /* 0x3f80000000077802 */ /* 0x000fe20000000f00 */
[----:B0-----:R-:W-:Y:S01]  /*2980*/  IMAD.WIDE R130, R127, 0x2, R22 ;  /* 0x000000027f827825 */ /* 0x001fe200078e0216 */
[C---:B------:R-:W-:Y:S02]  /*2990*/  ISETP.LT.U32.AND P0, PT, R188.reuse, 0x40, !P0 ;  /* 0x00000040bc00780c */ /* 0x040fe40004701070 */
[----:B------:R-:W-:Y:S01]  /*29a0*/  ISETP.LT.U32.AND P1, PT, R188, 0x40, !P1 ;  /* 0x00000040bc00780c */ /* 0x000fe20004f21070 */
[----:B------:R-:W-:Y:S01]  /*29b0*/  IMAD.WIDE R126, R129, 0x2, R20 ;  /* 0x00000002817e7825 */ /* 0x000fe200078e0214 */
[----:B------:R0:W-:Y:S01]  /*29c0*/  STL.64 [R1+0x10], R130 ;  /* 0x0000108201007387 */ /* 0x0001e20000100a00 */
[----:B------:R-:W-:Y:S02]  /*29d0*/  LOP3.LUT R16, R9, 0x40, RZ, 0x3c, !PT ;  /* 0x0000004009107812 */ /* 0x000fe400078e3cff */
[----:B-1----:R-:W-:Y:S01]  /*29e0*/  IMAD.WIDE R124, R129, 0x2, R22 ;  /* 0x00000002817c7825 */ /* 0x002fe200078e0216 */
[----:B------:R0:W-:Y:S01]  /*29f0*/  STL.64 [R1+0x8], R126 ;  /* 0x0000087e01007387 */ /* 0x0001e20000100a00 */
[----:B------:R-:W-:-:S02]  /*2a00*/  LOP3.LUT R193, R10, 0x20, RZ, 0x3c, !PT ;  /* 0x000000200ac17812 */ /* 0x000fc400078e3cff */
[--C-:B------:R-:W-:Y:S01]  /*2a10*/  IMAD.WIDE R206, R207, 0x2, R22.reuse ;  /* 0x00000002cfce7825 */ /* 0x100fe200078e0216 */
[----:B------:R0:W-:Y:S03]  /*2a20*/  STL.64 [R1], R124 ;  /* 0x0000007c01007387 */ /* 0x0001e60000100a00 */
[----:B------:R-:W-:-:S04]  /*2a30*/  IMAD.WIDE R202, R203, 0x2, R22 ;  /* 0x00000002cbca7825 */ /* 0x000fc800078e0216 */
[----:B------:R-:W-:-:S04]  /*2a40*/  IMAD.WIDE R198, R199, 0x2, R22 ;  /* 0x00000002c7c67825 */ /* 0x000fc800078e0216 */
[----:B------:R-:W-:-:S04]  /*2a50*/  IMAD.WIDE R194, R195, 0x2, R22 ;  /* 0x00000002c3c27825 */ /* 0x000fc800078e0216 */
.L_x_1:
[----:B0-----:R-:W2:Y:S04]  /*2a60*/  LDL.64 R126, [R1+0x40] ;  /* 0x00004000017e7983 */ /* 0x001ea80000100a00 */
[----:B------:R-:W3:Y:S04]  /*2a70*/  LDL.64 R140, [R1+0x48] ;  /* 0x00004800018c7983 */ /* 0x000ee80000100a00 */
[----:B------:R-:W4:Y:S04]  /*2a80*/  LDL.64 R146, [R1+0x20] ;  /* 0x0000200001927983 */ /* 0x000f280000100a00 */
[----:B------:R-:W5:Y:S04]  /*2a90*/  LDL.64 R130, [R1+0x18] ;  /* 0x0000180001827983 */ /* 0x000f680000100a00 */
[----:B------:R-:W4:Y:S04]  /*2aa0*/  LDL.64 R148, [R1+0x30] ;  /* 0x0000300001947983 */ /* 0x000f280000100a00 */
[----:B------:R-:W4:Y:S04]  /*2ab0*/  LDL.64 R134, [R1+0x38] ;  /* 0x0000380001867983 */ /* 0x000f280000100a00 */
[----:B------:R-:W4:Y:S04]  /*2ac0*/  LDL.64 R132, [R1+0x28] ;  /* 0x0000280001847983 */ /* 0x000f280000100a00 */
[----:B------:R-:W4:Y:S04]  /*2ad0*/  LDL.64 R144, [R1+0x10] ;  /* 0x0000100001907983 */ /* 0x000f280000100a00 */
[----:B------:R-:W4:Y:S04]  /*2ae0*/  LDL.64 R136, [R1] ;  /* 0x0000000001887983 */ /* 0x000f280000100a00 */
[----:B------:R-:W4:Y:S01]  /*2af0*/  LDL.64 R138, [R1+0x8] ;  /* 0x00000800018a7983 */ /* 0x000f220000100a00 */
[----:B------:R-:W-:-:S04]  /*2b00*/  IMAD.WIDE R124, R14, 0x2, R20 ;  /* 0x000000020e7c7825 */ /* 0x000fc800078e0214 */
[C---:B------:R-:W-:Y:S02]  /*2b10*/  IMAD.WIDE R128, R14.reuse, 0x2, R22 ;  /* 0x000000020e807825 */ /* 0x040fe400078e0216 */
[----:B------:R0:W4:Y:S04]  /*2b20*/  LDG.E.U16 R124, [R124.64] ;  /* 0x000000067c7c7981 */ /* 0x000128000c1e1500 */
[----:B0-----:R0:W4:Y:S01]  /*2b30*/  LDG.E.U16 R125, [R128.64] ;  /* 0x00000006807d7981 */ /* 0x001122000c1e1500 */
[----:B--2---:R-:W-:-:S04]  /*2b40*/  IMAD.WIDE R126, R14, 0x2, R126 ;  /* 0x000000020e7e7825 */ /* 0x004fc800078e027e */
[C---:B---3--:R-:W-:Y:S02]  /*2b50*/  IMAD.WIDE R142, R14.reuse, 0x2, R140 ;  /* 0x000000020e8e7825 */ /* 0x048fe400078e028c */
[----:B------:R4:W2:Y:S04]  /*2b60*/  LDG.E.U16 R141, [R126.64] ;  /* 0x000000067e8d7981 */ /* 0x0008a8000c1e1500 */
[----:B------:R1:W3:Y:S01]  /*2b70*/  LDG.E.U16 R142, [R142.64] ;  /* 0x000000068e8e7981 */ /* 0x0002e2000c1e1500 */
[----:B-----5:R-:W-:-:S04]  /*2b80*/  IMAD.WIDE R130, R14, 0x2, R130 ;  /* 0x000000020e827825 */ /* 0x020fc800078e0282 */
[----:B----4-:R-:W-:-:S04]  /*2b90*/  IMAD.WIDE R126, R14, 0x2, R146 ;  /* 0x000000020e7e7825 */ /* 0x010fc800078e0292 */
[C---:B0-----:R-:W-:Y:S02]  /*2ba0*/  IMAD.WIDE R128, R14.reuse, 0x2, R148 ;  /* 0x000000020e807825 */ /* 0x041fe400078e0294 */
[----:B------:R0:W4:Y:S02]  /*2bb0*/  LDG.E.U16 R127, [R126.64] ;  /* 0x000000067e7f7981 */ /* 0x000124000c1e1500 */
[C---:B------:R-:W-:Y:S02]  /*2bc0*/  IMAD.WIDE R134, R14.reuse, 0x2, R134 ;  /* 0x000000020e867825 */ /* 0x040fe400078e0286 */
[----:B------:R5:W2:Y:S02]  /*2bd0*/  LDG.E.U16 R129, [R128.64] ;  /* 0x0000000680817981 */ /* 0x000aa4000c1e1500 */
[C---:B------:R-:W-:Y:S02]  /*2be0*/  IMAD.WIDE R132, R14.reuse, 0x2, R132 ;  /* 0x000000020e847825 */ /* 0x040fe400078e0284 */
[----:B------:R1:W2:Y:S04]  /*2bf0*/  LDG.E.U16 R140, [R134.64] ;  /* 0x00000006868c7981 */ /* 0x0002a8000c1e1500 */
[----:B0-----:R0:W2:Y:S04]  /*2c00*/  LDG.E.U16 R126, [R130.64] ;  /* 0x00000006827e7981 */ /* 0x0010a8000c1e1500 */
[----:B-----5:R5:W2:Y:S01]  /*2c10*/  LDG.E.U16 R128, [R132.64] ;  /* 0x0000000684807981 */ /* 0x020aa2000c1e1500 */
[----:B-1----:R-:W-:-:S04]  /*2c20*/  IMAD.WIDE R134, R14, 0x2, R136 ;  /* 0x000000020e867825 */ /* 0x002fc800078e0288 */
[C---:B0-----:R-:W-:Y:S02]  /*2c30*/  IMAD.WIDE R130, R14.reuse, 0x2, R144 ;  /* 0x000000020e827825 */ /* 0x041fe400078e0290 */
[----:B------:R0:W2:Y:S02]  /*2c40*/  LDG.E.U16 R145, [R134.64] ;  /* 0x0000000686917981 */ /* 0x0000a4000c1e1500 */
[C---:B-----5:R-:W-:Y:S02]  /*2c50*/  IMAD.WIDE R132, R14.reuse, 0x2, R138 ;  /* 0x000000020e847825 */ /* 0x060fe400078e028a */
[----:B------:R1:W5:Y:S02]  /*2c60*/  LDG.E.U16 R143, [R130.64] ;  /* 0x00000006828f7981 */ /* 0x000364000c1e1500 */
[C---:B------:R-:W-:Y:S02]  /*2c70*/  IMAD.WIDE R136, R14.reuse, 0x2, R250 ;  /* 0x000000020e887825 */ /* 0x040fe400078e02fa */
[----:B------:R0:W2:Y:S02]  /*2c80*/  LDG.E.U16 R144, [R132.64] ;  /* 0x0000000684907981 */ /* 0x0000a4000c1e1500 */
[----:B------:R-:W-:-:S02]  /*2c90*/  IMAD.WIDE R138, R14, 0x2, R246 ;  /* 0x000000020e8a7825 */ /* 0x000fc400078e02f6 */
[----:B------:R0:W2:Y:S02]  /*2ca0*/  LDG.E.U16 R146, [R136.64] ;  /* 0x0000000688927981 */ /* 0x0000a4000c1e1500 */
[C---:B-1----:R-:W-:Y:S02]  /*2cb0*/  IMAD.WIDE R130, R14.reuse, 0x2, R242 ;  /* 0x000000020e827825 */ /* 0x042fe400078e02f2 */
[----:B------:R1:W2:Y:S02]  /*2cc0*/  LDG.E.U16 R147, [R138.64] ;  /* 0x000000068a937981 */ /* 0x0002a4000c1e1500 */
[C---:B0-----:R-:W-:Y:S02]  /*2cd0*/  IMAD.WIDE R132, R14.reuse, 0x2, R238 ;  /* 0x000000020e847825 */ /* 0x041fe400078e02ee */
[----:B------:R0:W2:Y:S02]  /*2ce0*/  LDG.E.U16 R148, [R130.64] ;  /* 0x0000000682947981 */ /* 0x0000a4000c1e1500 */
[----:B------:R-:W-:-:S02]  /*2cf0*/  IMAD.WIDE R134, R14, 0x2, R234 ;  /* 0x000000020e867825 */ /* 0x000fc400078e02ea */
[----:B------:R1:W2:Y:S02]  /*2d00*/  LDG.E.U16 R149, [R132.64] ;  /* 0x0000000684957981 */ /* 0x0002a4000c1e1500 */
[C---:B------:R-:W-:Y:S02]  /*2d10*/  IMAD.WIDE R136, R14.reuse, 0x2, R230 ;  /* 0x000000020e887825 */ /* 0x040fe400078e02e6 */
[----:B------:R1:W2:Y:S02]  /*2d20*/  LDG.E.U16 R150, [R134.64] ;  /* 0x0000000686967981 */ /* 0x0002a4000c1e1500 */
[C---:B0-----:R-:W-:Y:S02]  /*2d30*/  IMAD.WIDE R130, R14.reuse, 0x2, R222 ;  /* 0x000000020e827825 */ /* 0x041fe400078e02de */
[----:B------:R0:W3:Y:S02]  /*2d40*/  LDG.E.U16 R151, [R136.64] ;  /* 0x0000000688977981 */ /* 0x0000e4000c1e1500 */
[----:B-1----:R-:W-:-:S02]  /*2d50*/  IMAD.WIDE R138, R14, 0x2, R226 ;  /* 0x000000020e8a7825 */ /* 0x002fc400078e02e2 */
[----:B------:R1:W4:Y:S02]  /*2d60*/  LDG.E.U16 R153, [R130.64] ;  /* 0x0000000682997981 */ /* 0x000324000c1e1500 */
[C---:B------:R-:W-:Y:S02]  /*2d70*/  IMAD.WIDE R132, R14.reuse, 0x2, R220 ;  /* 0x000000020e847825 */ /* 0x040fe400078e02dc */
[----:B------:R1:W4:Y:S02]  /*2d80*/  LDG.E.U16 R152, [R138.64] ;  /* 0x000000068a987981 */ /* 0x000324000c1e1500 */
[C---:B------:R-:W-:Y:S02]  /*2d90*/  IMAD.WIDE R134, R14.reuse, 0x2, R216 ;  /* 0x000000020e867825 */ /* 0x040fe400078e02d8 */
[----:B------:R1:W4:Y:S02]  /*2da0*/  LDG.E.U16 R154, [R132.64] ;  /* 0x00000006849a7981 */ /* 0x000324000c1e1500 */
[----:B0-----:R-:W-:-:S02]  /*2db0*/  IMAD.WIDE R136, R14, 0x2, R212 ;  /* 0x000000020e887825 */ /* 0x001fc400078e02d4 */
[----:B------:R0:W5:Y:S02]  /*2dc0*/  LDG.E.U16 R155, [R134.64] ;  /* 0x00000006869b7981 */ /* 0x000164000c1e1500 */
[C---:B-1----:R-:W-:Y:S02]  /*2dd0*/  IMAD.WIDE R130, R14.reuse, 0x2, R208 ;  /* 0x000000020e827825 */ /* 0x042fe400078e02d0 */
[----:B------:R1:W5:Y:S02]  /*2de0*/  LDG.E.U16 R136, [R136.64] ;  /* 0x0000000688887981 */ /* 0x000364000c1e1500 */
[----:B------:R-:W-:-:S04]  /*2df0*/  IMAD.WIDE R138, R14, 0x2, R210 ;  /* 0x000000020e8a7825 */ /* 0x000fc800078e02d2 */
[C---:B------:R-:W-:Y:S02]  /*2e00*/  IMAD.WIDE R132, R14.reuse, 0x2, R206 ;  /* 0x000000020e847825 */ /* 0x040fe400078e02ce */
[----:B------:R1:W5:Y:S02]  /*2e10*/  LDG.E.U16 R138, [R138.64] ;  /* 0x000000068a8a7981 */ /* 0x000364000c1e1500 */
[C---:B0-----:R-:W-:Y:S02]  /*2e20*/  IMAD.WIDE R134, R14.reuse, 0x2, R204 ;  /* 0x000000020e867825 */ /* 0x041fe400078e02cc */
[----:B-1----:R0:W5:Y:S04]  /*2e30*/  LDG.E.U16 R137, [R130.64] ;  /* 0x0000000682897981 */ /* 0x002168000c1e1500 */
[----:B------:R1:W5:Y:S04]  /*2e40*/  LDG.E.U16 R134, [R134.64] ;  /* 0x0000000686867981 */ /* 0x000368000c1e1500 */
[----:B------:R1:W5:Y:S01]  /*2e50*/  LDG.E.U16 R139, [R132.64] ;  /* 0x00000006848b7981 */ /* 0x000362000c1e1500 */
[----:B0-----:R-:W-:-:S05]  /*2e60*/  IMAD.WIDE R130, R14, 0x2, R202 ;  /* 0x000000020e827825 */ /* 0x001fca00078e02ca */
[----:B-1----:R0:W5:Y:S01]  /*2e70*/  LDG.E.U16 R135, [R130.64] ;  /* 0x0000000682877981 */ /* 0x002162000c1e1500 */
[----:B------:R-:W-:-:S06]  /*2e80*/  IMAD.WIDE R132, R14, 0x2, R200 ;  /* 0x000000020e847825 */ /* 0x000fcc00078e02c8 */
[----:B------:R1:W5:Y:S01]  /*2e90*/  LDG.E.U16 R132, [R132.64] ;  /* 0x0000000684847981 */ /* 0x000362000c1e1500 */
[----:B0-----:R-:W-:-:S05]  /*2ea0*/  IMAD.WIDE R130, R14, 0x2, R198 ;  /* 0x000000020e827825 */ /* 0x001fca00078e02c6 */
[----:B-1----:R0:W5:Y:S02]  /*2eb0*/  LDG.E.U16 R133, [R130.64] ;  /* 0x0000000682857981 */ /* 0x002164000c1e1500 */
[----:B0-----:R-:W-:-:S05]  /*2ec0*/  IMAD.WIDE R130, R14, 0x2, R196 ;  /* 0x000000020e827825 */ /* 0x001fca00078e02c4 */
[----:B------:R0:W5:Y:S02]  /*2ed0*/  LDG.E.U16 R214, [R130.64] ;  /* 0x0000000682d67981 */ /* 0x000164000c1e1500 */
[----:B0-----:R-:W-:-:S06]  /*2ee0*/  IMAD.WIDE R130, R14, 0x2, R194 ;  /* 0x000000020e827825 */ /* 0x001fcc00078e02c2 */
[----:B------:R-:W5:Y:S04]  /*2ef0*/  LDG.E.U16 R130, [R130.64] ;  /* 0x0000000682827981 */ /* 0x000f68000c1e1500 */
[----:B------:R-:W-:Y:S01]  /*2f00*/  BAR.SYNC.DEFER_BLOCKING 0x0 ;  /* 0x0000000000007b1d */ /* 0x000fe20000010000 */
[C---:B------:R-:W-:Y:S02]  /*2f10*/  LOP3.LUT R215, R12.reuse, 0x10, RZ, 0x3c, !PT ;  /* 0x000000100cd77812 */ /* 0x040fe400078e3cff */
[----:B------:R-:W-:-:S03]  /*2f20*/  LOP3.LUT R218, R12, 0x20, RZ, 0x3c, !PT ;  /* 0x000000200cda7812 */ /* 0x000fc600078e3cff */
[----:B------:R-:W-:Y:S04]  /*2f30*/  STS.U16 [R12+0x4000], R124 ;  /* 0x0040007c0c007388 */ /* 0x000fe80000000400 */
[----:B------:R-:W-:Y:S04]  /*2f40*/  STS.U16 [R12+0x4100], R125 ;  /* 0x0041007d0c007388 */ /* 0x000fe80000000400 */
[----:B--2---:R-:W-:Y:S04]  /*2f50*/  STS.U16 [R12+0x5000], R150 ;  /* 0x005000960c007388 */ /* 0x004fe80000000400 */
[----:B---3--:R-:W-:Y:S04]  /*2f60*/  STS.U16 [R12+0x5100], R151 ;  /* 0x005100970c007388 */ /* 0x008fe80000000400 */
[----:B------:R-:W-:Y:S04]  /*2f70*/  STS.U16 [R215+0x4200], R142 ;  /* 0x0042008ed7007388 */ /* 0x000fe80000000400 */
[----:B------:R-:W-:Y:S04]  /*2f80*/  STS.U16 [R215+0x4300], R141 ;  /* 0x0043008dd7007388 */ /* 0x000fe80000000400 */
[----:B----4-:R-:W-:Y:S04]  /*2f90*/  STS.U16 [R215+0x5200], R152 ;  /* 0x00520098d7007388 */ /* 0x010fe80000000400 */
[----:B------:R0:W-:Y:S04]  /*2fa0*/  STS.U16 [R215+0x5300], R153 ;  /* 0x00530099d7007388 */ /* 0x0001e80000000400 */
[----:B------:R-:W-:Y:S04]  /*2fb0*/  STS.U16 [R218+0x4400], R140 ;  /* 0x0044008cda007388 */ /* 0x000fe80000000400 */
[----:B------:R-:W-:Y:S01]  /*2fc0*/  STS.U16 [R218+0x4500], R129 ;  /* 0x00450081da007388 */ /* 0x000fe20000000400 */
[----:B0-----:R-:W-:-:S03]  /*2fd0*/  LOP3.LUT R215, R12, 0x30, RZ, 0x3c, !PT ;  /* 0x000000300cd77812 */ /* 0x001fc600078e3cff */
[----:B------:R-:W-:Y:S04]  /*2fe0*/  STS.U16 [R218+0x5400], R154 ;  /* 0x0054009ada007388 */ /* 0x000fe80000000400 */
[----:B-----5:R0:W-:Y:S04]  /*2ff0*/  STS.U16 [R218+0x5500], R155 ;  /* 0x0055009bda007388 */ /* 0x0201e80000000400 */
[----:B------:R-:W-:Y:S04]  /*3000*/  STS.U16 [R215+0x4600], R128 ;  /* 0x00460080d7007388 */ /* 0x000fe80000000400 */
[----:B------:R-:W-:Y:S01]  /*3010*/  STS.U16 [R215+0x4700], R127 ;  /* 0x0047007fd7007388 */ /* 0x000fe20000000400 */
[----:B0-----:R-:W-:-:S03]  /*3020*/  LOP3.LUT R218, R12, 0x40, RZ, 0x3c, !PT ;  /* 0x000000400cda7812 */ /* 0x001fc600078e3cff */
[----:B------:R-:W-:Y:S04]  /*3030*/  STS.U16 [R215+0x5600], R136 ;  /* 0x00560088d7007388 */ /* 0x000fe80000000400 */
[----:B------:R0:W-:Y:S04]  /*3040*/  STS.U16 [R215+0x5700], R138 ;  /* 0x0057008ad7007388 */ /* 0x0001e80000000400 */
        /* <DEDUP_REMOVED lines=14> */
[----:B------:R-:W-:Y:S04]  /*3130*/  STS.U16 [R218+0x5d00], R133 ;  /* 0x005d0085da007388 */ /* 0x000fe80000000400 */
[----:B------:R-:W-:Y:S04]  /*3140*/  STS.U16 [R215+0x4e00], R148 ;  /* 0x004e0094d7007388 */ /* 0x000fe80000000400 */
[----:B------:R-:W-:Y:S04]  /*3150*/  STS.U16 [R215+0x4f00], R149 ;  /* 0x004f0095d7007388 */ /* 0x000fe80000000400 */
[----:B------:R-:W-:Y:S04]  /*3160*/  STS.U16 [R215+0x5e00], R214 ;  /* 0x005e00d6d7007388 */ /* 0x000fe80000000400 */
[----:B------:R0:W-:Y:S04]  /*3170*/  STS.U16 [R215+0x5f00], R130 ;  /* 0x005f0082d7007388 */ /* 0x0001e80000000400 */
[----:B------:R-:W-:Y:S06]  /*3180*/  BAR.SYNC.DEFER_BLOCKING 0x0 ;  /* 0x0000000000007b1d */ /* 0x000fec0000010000 */
[----:B------:R-:W-:Y:S04]  /*3190*/  LDSM.16.MT88.4 R124, [R10] ;  /* 0x000000000a7c783b */ /* 0x000fe80000004200 */
[----:B------:R-:W1:Y:S04]  /*31a0*/  LDSM.16.M88.4 R136, [R9+0x4000] ;  /* 0x004000000988783b */ /* 0x000e680000000200 */
[----:B------:R-:W2:Y:S04]  /*31b0*/  LDSM.16.MT88.4 R148, [R193] ;  /* 0x00000000c194783b */ /* 0x000ea80000004200 */
[----:B------:R-:W3:Y:S01]  /*31c0*/  LDSM.16.MT88.4 R132, [R10+0x400] ;  /* 0x000400000a84783b */ /* 0x000ee20000004200 */
[----:B0-----:R-:W-:-:S03]  /*31d0*/  LOP3.LUT R215, R9, 0x40, RZ, 0x3c, !PT ;  /* 0x0000004009d77812 */ /* 0x001fc600078e3cff */
[----:B------:R-:W0:Y:S04]  /*31e0*/  LDSM.16.MT88.4 R140, [R193+0x400] ;  /* 0x00040000c18c783b */ /* 0x000e280000004200 */
[----:B------:R-:W-:Y:S04]  /*31f0*/  LDSM.16.MT88.4 R128, [R10+0x800] ;  /* 0x000800000a80783b */ /* 0x000fe80000004200 */
[----:B------:R-:W4:Y:S04]  /*3200*/  LDSM.16.M88.4 R152, [R215+0x4000] ;  /* 0x00400000d798783b */ /* 0x000f280000000200 */
[----:B------:R-:W5:Y:S01]  /*3210*/  LDSM.16.MT88.4 R144, [R193+0x800] ;  /* 0x00080000c190783b */ /* 0x000f620000004200 */
[-C--:B-1----:R-:W-:Y:S08]  /*3220*/  HMMA.16816.F32 R124, R124, R136.reuse, RZ ;  /* 0x000000887c7c723c */ /* 0x082ff000000018ff */
[----:B--2---:R-:W-:Y:S11]  /*3230*/  HMMA.16816.F32 R148, R148, R136, RZ ;  /* 0x000000889494723c */ /* 0x004ff600000018ff */
[----:B------:R-:W-:Y:S05]  /*3240*/  @!UPT UIADD3 URZ, URZ, URZ, URZ ;  /* 0x0000003f3f3ff290 */ /* 0x000fea000fffe03f */
[-C--:B---3--:R-:W-:Y:S01]  /*3250*/  HMMA.16816.F32 R132, R132, R138.reuse, R124 ;  /* 0x0000008a8484723c */ /* 0x088fe2000000187c */
[----:B------:R-:W1:Y:S07]  /*3260*/  LDSM.16.MT88.4 R124, [R10+0xc00] ;  /* 0x000c00000a7c783b */ /* 0x000e6e0000004200 */
[----:B0-----:R-:W-:Y:S01]  /*3270*/  HMMA.16816.F32 R136, R140, R138, R148 ;  /* 0x0000008a8c88723c */ /* 0x001fe20000001894 */
[----:B------:R-:W-:Y:S04]  /*3280*/  LDSM.16.MT88.4 R140, [R10+0x1000] ;  /* 0x001000000a8c783b */ /* 0x000fe80000004200 */
[----:B------:R-:W-:Y:S11]  /*3290*/  LDSM.16.M88.4 R148, [R9+0x4080] ;  /* 0x004080000994783b */ /* 0x000ff60000000200 */
[-C--:B----4-:R-:W-:Y:S01]  /*32a0*/  HMMA.16816.F32 R128, R128, R152.reuse, R132 ;  /* 0x000000988080723c */ /* 0x090fe20000001884 */
[----:B------:R-:W0:Y:S07]  /*32b0*/  LDSM.16.MT88.4 R132, [R193+0xc00] ;  /* 0x000c0000c184783b */ /* 0x000e2e0000004200 */
[----:B-----5:R-:W-:Y:S01]  /*32c0*/  HMMA.16816.F32 R144, R144, R152, R136 ;  /* 0x000000989090723c */ /* 0x020fe20000001888 */
[----:B------:R-:W2:Y:S11]  /*32d0*/  LDSM.16.MT88.4 R136, [R193+0x1000] ;  /* 0x00100000c188783b */ /* 0x000eb60000004200 */
[----:B------:R-:W-:Y:S04]  /*32e0*/  @!UPT UIADD3 URZ, URZ, URZ, URZ ;  /* 0x0000003f3f3ff290 */ /* 0x000fe8000fffe03f */
[-C--:B-1----:R-:W-:Y:S01]  /*32f0*/  HMMA.16816.F32 R124, R124, R154.reuse, R128 ;  /* 0x0000009a7c7c723c */ /* 0x082fe20000001880 */
[----:B------:R-:W1:Y:S07]  /*3300*/  LDSM.16.MT88.4 R128, [R10+0x1400] ;  /* 0x001400000a80783b */ /* 0x000e6e0000004200 */
[----:B0-----:R-:W-:Y:S01]  /*3310*/  HMMA.16816.F32 R152, R132, R154, R144 ;  /* 0x0000009a8498723c */ /* 0x001fe20000001890 */
[----:B------:R-:W0:Y:S04]  /*3320*/  LDSM.16.MT88.4 R132, [R193+0x1400] ;  /* 0x00140000c184783b */ /* 0x000e280000004200 */
[----:B------:R-:W-:Y:S11]  /*3330*/  LDSM.16.MT88.4 R144, [R10+0x1800] ;  /* 0x001800000a90783b */ /* 0x000ff60000004200 */
[-C--:B------:R-:W-:Y:S01]  /*3340*/  HMMA.16816.F32 R140, R140, R148.reuse, R124 ;  /* 0x000000948c8c723c */ /* 0x080fe2000000187c */
[----:B------:R-:W3:Y:S07]  /*3350*/  LDSM.16.M88.4 R124, [R215+0x4080] ;  /* 0x00408000d77c783b */ /* 0x000eee0000000200 */
[----:B--2---:R-:W-:Y:S01]  /*3360*/  HMMA.16816.F32 R136, R136, R148, R152 ;  /* 0x000000948888723c */ /* 0x004fe20000001898 */
[----:B------:R-:W-:Y:S11]  /*3370*/  LDSM.16.MT88.4 R152, [R10+0x1c00] ;  /* 0x001c00000a98783b */ /* 0x000ff60000004200 */
[----:B------:R-:W-:Y:S04]  /*3380*/  @!UPT UIADD3 URZ, URZ, URZ, URZ ;  /* 0x0000003f3f3ff290 */ /* 0x000fe8000fffe03f */
[-C--:B-1----:R-:W-:Y:S01]  /*3390*/  HMMA.16816.F32 R128, R128, R150.reuse, R140 ;  /* 0x000000968080723c */ /* 0x082fe2000000188c */
[----:B------:R-:W1:Y:S07]  /*33a0*/  LDSM.16.MT88.4 R140, [R193+0x1800] ;  /* 0x00180000c18c783b */ /* 0x000e6e0000004200 */
[----:B0-----:R-:W-:Y:S01]  /*33b0*/  HMMA.16816.F32 R148, R132, R150, R136 ;  /* 0x000000968494723c */ /* 0x001fe20000001888 */
[----:B------:R-:W-:Y:S04]  /*33c0*/  LDSM.16.MT88.4 R132, [R10+0x2000] ;  /* 0x002000000a84783b */ /* 0x000fe80000004200 */
[----:B------:R-:W-:Y:S11]  /*33d0*/  LDSM.16.M88.4 R136, [R9+0x4100] ;  /* 0x004100000988783b */ /* 0x000ff60000000200 */
[-C--:B---3--:R-:W-:Y:S01]  /*33e0*/  HMMA.16816.F32 R144, R144, R124.reuse, R128 ;  /* 0x0000007c9090723c */ /* 0x088fe20000001880 */
[----:B------:R-:W0:Y:S07]  /*33f0*/  LDSM.16.MT88.4 R128, [R193+0x1c00] ;  /* 0x001c0000c180783b */ /* 0x000e2e0000004200 */
[----:B-1----:R-:W-:Y:S01]  /*3400*/  HMMA.16816.F32 R140, R140, R124, R148 ;  /* 0x0000007c8c8c723c */ /* 0x002fe20000001894 */
[----:B------:R-:W1:Y:S11]  /*3410*/  LDSM.16.MT88.4 R148, [R193+0x2000] ;  /* 0x00200000c194783b */ /* 0x000e760000004200 */
[----:B------:R-:W-:Y:S04]  /*3420*/  @!UPT UIADD3 URZ, URZ, URZ, URZ ;  /* 0x0000003f3f3ff290 */ /* 0x000fe8000fffe03f */
[-C--:B------:R-:W-:Y:S01]  /*3430*/  HMMA.16816.F32 R152, R152, R126.reuse, R144 ;  /* 0x0000007e9898723c */ /* 0x080fe20000001890 */
[----:B------:R-:W2:Y:S07]  /*3440*/  LDSM.16.MT88.4 R144, [R10+0x2400] ;  /* 0x002400000a90783b */ /* 0x000eae0000004200 */
[----:B0-----:R-:W-:Y:S01]  /*3450*/  HMMA.16816.F32 R128, R128, R126, R140 ;  /* 0x0000007e8080723c */ /* 0x001fe2000000188c */
[----:B------:R-:W-:Y:S04]  /*3460*/  LDSM.16.MT88.4 R140, [R10+0x2800] ;  /* 0x002800000a8c783b */ /* 0x000fe80000004200 */
[----:B------:R-:W-:Y:S11]  /*3470*/  LDSM.16.M88.4 R124, [R215+0x4100] ;  /* 0x00410000d77c783b */ /* 0x000ff60000000200 */
[-C--:B------:R-:W-:Y:S01]  /*3480*/  HMMA.16816.F32 R152, R132, R136.reuse, R152 ;  /* 0x000000888498723c */ /* 0x080fe20000001898 */
[----:B------:R-:W0:Y:S07]  /*3490*/  LDSM.16.MT88.4 R132, [R193+0x2400] ;  /* 0x00240000c184783b */ /* 0x000e2e0000004200 */
[----:B-1----:R-:W-:Y:S01]  /*34a0*/  HMMA.16816.F32 R128, R148, R136, R128 ;  /* 0x000000889480723c */ /* 0x002fe20000001880 */
[----:B------:R-:W-:Y:S11]  /*34b0*/  LDSM.16.MT88.4 R148, [R10+0x2c00] ;  /* 0x002c00000a94783b */ /* 0x000ff60000004200 */
[----:B------:R-:W-:Y:S04]  /*34c0*/  @!UPT UIADD3 URZ, URZ, URZ, URZ ;  /* 0x0000003f3f3ff290 */ /* 0x000fe8000fffe03f */
[-C--:B--2---:R-:W-:Y:S01]  /*34d0*/  HMMA.16816.F32 R152, R144, R138.reuse, R152 ;  /* 0x0000008a9098723c */ /* 0x084fe20000001898 */
[----:B------:R-:W1:Y:S07]  /*34e0*/  LDSM.16.MT88.4 R144, [R193+0x2800] ;  /* 0x00280000c190783b */ /* 0x000e6e0000004200 */
[----:B0-----:R-:W-:Y:S01]  /*34f0*/  HMMA.16816.F32 R128, R132, R138, R128 ;  /* 0x0000008a8480723c */ /* 0x001fe20000001880 */
[----:B------:R-:W0:Y:S04]  /*3500*/  LDSM.16.MT88.4 R132, [R193+0x2c00] ;  /* 0x002c0000c184783b */ /* 0x000e280000004200 */
[----:B------:R-:W-:Y:S11]  /*3510*/  LDSM.16.M88.4 R136, [R9+0x4180] ;  /* 0x004180000988783b */ /* 0x000ff60000000200 */
[-C--:B------:R-:W-:Y:S01]  /*3520*/  HMMA.16816.F32 R152, R140, R124.reuse, R152 ;  /* 0x0000007c8c98723c */ /* 0x080fe20000001898 */
[----:B------:R-:W2:Y:S07]  /*3530*/  LDSM.16.MT88.4 R140, [R10+0x3000] ;  /* 0x003000000a8c783b */ /* 0x000eae0000004200 */
[----:B-1----:R-:W-:Y:S01]  /*3540*/  HMMA.16816.F32 R128, R144, R124, R128 ;  /* 0x0000007c9080723c */ /* 0x002fe20000001880 */
[----:B------:R-:W1:Y:S11]  /*3550*/  LDSM.16.MT88.4 R144, [R193+0x3000] ;  /* 0x00300000c190783b */ /* 0x000e760000004200 */
[----:B------:R-:W-:Y:S04]  /*3560*/  @!UPT UIADD3 URZ, URZ, URZ, URZ ;  /* 0x0000003f3f3ff290 */ /* 0x000fe8000fffe03f */
[-C--:B------:R-:W-:Y:S01]  /*3570*/  HMMA.16816.F32 R152, R148, R126.reuse, R152 ;  /* 0x0000007e9498723c */ /* 0x080fe20000001898 */
[----:B------:R-:W3:Y:S07]  /*3580*/  LDSM.16.MT88.4 R148, [R10+0x3400] ;  /* 0x003400000a94783b */ /* 0x000eee0000004200 */
[----:B0-----:R-:W-:Y:S01]  /*3590*/  HMMA.16816.F32 R128, R132, R126, R128 ;  /* 0x0000007e8480723c */ /* 0x001fe20000001880 */
[----:B------:R-:W0:Y:S04]  /*35a0*/  LDSM.16.MT88.4 R132, [R193+0x3400] ;  /* 0x00340000c184783b */ /* 0x000e280000004200 */
[----:B------:R4:W-:Y:S11]  /*35b0*/  LDSM.16.M88.4 R124, [R215+0x4180] ;  /* 0x00418000d77c783b */ /* 0x0009f60000000200 */
[-C--:B--2---:R-:W-:Y:S01]  /*35c0*/  HMMA.16816.F32 R152, R140, R136.reuse, R152 ;  /* 0x000000888c98723c */ /* 0x084fe20000001898 */
[----:B------:R-:W2:Y:S07]  /*35d0*/  LDSM.16.MT88.4 R140, [R10+0x3800] ;  /* 0x003800000a8c783b */ /* 0x000eae0000004200 */
[----:B-1----:R-:W-:Y:S01]  /*35e0*/  HMMA.16816.F32 R128, R144, R136, R128 ;  /* 0x000000889080723c */ /* 0x002fe20000001880 */
[----:B------:R-:W1:Y:S11]  /*35f0*/  LDSM.16.MT88.4 R144, [R193+0x3800] ;  /* 0x00380000c190783b */ /* 0x000e760000004200 */
[----:B------:R-:W-:Y:S04]  /*3600*/  @!UPT UIADD3 URZ, URZ, URZ, URZ ;  /* 0x0000003f3f3ff290 */ /* 0x000fe8000fffe03f */
[-C--:B---3--:R-:W-:Y:S01]  /*3610*/  HMMA.16816.F32 R148, R148, R138.reuse, R152 ;  /* 0x0000008a9494723c */ /* 0x088fe20000001898 */
[----:B------:R-:W3:Y:S07]  /*3620*/  LDSM.16.MT88.4 R152, [R10+0x3c00] ;  /* 0x003c00000a98783b */ /* 0x000eee0000004200 */
[----:B0-----:R-:W-:Y:S01]  /*3630*/  HMMA.16816.F32 R128, R132, R138, R128 ;  /* 0x0000008a8480723c */ /* 0x001fe20000001880 */
[----:B------:R-:W0:Y:S04]  /*3640*/  LDSM.16.MT88.4 R132, [R193+0x3c00] ;  /* 0x003c0000c184783b */ /* 0x000e280000004200 */
[----:B----4-:R-:W4:Y:S04]  /*3650*/  S2R R215, SR_CTAID.X ;  /* 0x0000000000d77919 */ /* 0x010f280000002500 */
[----:B------:R-:W5:Y:S07]  /*3660*/  S2R R214, SR_CTAID.X ;  /* 0x0000000000d67919 */ /* 0x000f6e0000002500 */
[-C--:B--2---:R-:W-:Y:S01]  /*3670*/  HMMA.16816.F32 R140, R140, R124.reuse, R148 ;  /* 0x0000007c8c8c723c */ /* 0x084fe20000001894 */
[----:B------:R-:W-:Y:S07]  /*3680*/  BAR.SYNC.DEFER_BLOCKING 0x0 ;  /* 0x0000000000007b1d */ /* 0x000fee0000010000 */
[----:B-1----:R-:W-:Y:S01]  /*3690*/  HMMA.16816.F32 R128, R144, R124, R128 ;  /* 0x0000007c9080723c */ /* 0x002fe20000001880 */
[----:B----4-:R-:W-:Y:S01]  /*36a0*/  SHF.L.U32 R215, R215, 0x5, RZ ;  /* 0x00000005d7d77819 */ /* 0x010fe200000006ff */
[----:B-----5:R-:W-:-:S05]  /*36b0*/  IMAD.SHL.U32 R214, R214, 0x20, RZ ;  /* 0x00000020d6d67824 */ /* 0x020fca00078e00ff */
[----:B------:R-:W-:Y:S02]  /*36c0*/  IADD3 R124, P2, R189, UR4, RZ ;  /* 0x00000004bd7c7c10 */ /* 0x000fe4000ff5e0ff */
[----:B------:R-:W-:Y:S02]  /*36d0*/  LEA.HI R215, R252, R215, RZ, 0x1e ;  /* 0x000000d7fcd77211 */ /* 0x000fe400078ff0ff */
[----:B------:R-:W-:-:S05]  /*36e0*/  IADD3 R214, R214, R190, RZ ;  /* 0x000000bed6d67210 */ /* 0x000fca0007ffe0ff */
[----:B---3--:R-:W-:Y:S01]  /*36f0*/  HMMA.16816.F32 R140, R152, R126, R140 ;  /* 0x0000007e988c723c */ /* 0x008fe2000000188c */
[C---:B------:R-:W-:Y:S02]  /*3700*/  ISETP.GT.U32.AND P3, PT, R124.reuse, R215, PT ;  /* 0x000000d77c00720c */ /* 0x040fe40003f64070 */
[CC--:B------:R-:W-:Y:S02]  /*3710*/  ISETP.GT.U32.AND P5, PT, R124.reuse, R214.reuse, PT ;  /* 0x000000d67c00720c */ /* 0x0c0fe40003fa4070 */
[----:B------:R-:W-:-:S03]  /*3720*/  ISETP.GE.U32.AND P4, PT, R124, R214, PT ;  /* 0x000000d67c00720c */ /* 0x000fc60003f86070 */
[----:B0-----:R-:W-:Y:S01]  /*3730*/  HMMA.16816.F32 R128, R132, R126, R128 ;  /* 0x0000007e8480723c */ /* 0x001fe20000001880 */
[----:B------:R-:W0:Y:S06]  /*3740*/  S2R R214, SR_CTAID.X ;  /* 0x0000000000d67919 */ /* 0x000e2c0000002500 */
[----:B------:R-:W-:Y:S01]  /*3750*/  IMAD.X R126, RZ, RZ, UR5, P2 ;  /* 0x00000005ff7e7e24 */ /* 0x000fe200090e06ff */
[----:B------:R-:W-:Y:S02]  /*3760*/  ISETP.GE.U32.AND P2, PT, R124, R215, PT ;  /* 0x000000d77c00720c */ /* 0x000fe40003f46070 */
[----:B------:R-:W1:Y:S02]  /*3770*/  S2R R215, SR_CTAID.X ;  /* 0x0000000000d77919 */ /* 0x000e640000002500 */
[----:B------:R-:W-:-:S02]  /*3780*/  ISETP.GT.U32.AND.EX P3, PT, R126, RZ, PT, P3 ;  /* 0x000000ff7e00720c */ /* 0x000fc40003f64130 */
[----:B------:R-:W-:Y:S02]  /*3790*/  ISETP.GE.U32.AND.EX P2, PT, R126, RZ, PT, P2 ;  /* 0x000000ff7e00720c */ /* 0x000fe40003f46120 */
[----:B------:R-:W-:Y:S02]  /*37a0*/  FMUL R134, R140, c[0x0][0x188] ;  /* 0x000062008c867a20 */ /* 0x000fe40000400000 */
[----:B------:R-:W-:Y:S01]  /*37b0*/  FMUL R133, R141, c[0x0][0x188] ;  /* 0x000062008d857a20 */ /* 0x000fe20000400000 */
[----:B------:R-:W-:Y:S01]  /*37c0*/  ISETP.GT.U32.AND.EX P5, PT, R126, RZ, PT, P5 ;  /* 0x000000ff7e00720c */ /* 0x000fe20003fa4150 */
[----:B------:R-:W-:Y:S01]  /*37d0*/  FMUL R132, R142, c[0x0][0x188] ;  /* 0x000062008e847a20 */ /* 0x000fe20000400000 */
[----:B------:R-:W-:Y:S01]  /*37e0*/  ISETP.GE.U32.AND.EX P4, PT, R126, RZ, PT, P4 ;  /* 0x000000ff7e00720c */ /* 0x000fe20003f86140 */
[----:B------:R-:W-:Y:S02]  /*37f0*/  FMUL R125, R143, c[0x0][0x188] ;  /* 0x000062008f7d7a20 */ /* 0x000fe40000400000 */
[----:B0-----:R-:W-:Y:S01]  /*3800*/  IMAD.SHL.U32 R214, R214, 0x20, RZ ;  /* 0x00000020d6d67824 */ /* 0x001fe200078e00ff */
[----:B------:R-:W-:Y:S01]  /*3810*/  FSEL R134, R134, -INF , !P3 ;  /* 0xff80000086867808 */ /* 0x000fe20005800000 */
[----:B-1----:R-:W-:-:S03]  /*3820*/  IMAD.SHL.U32 R215, R215, 0x20, RZ ;  /* 0x00000020d7d77824 */ /* 0x002fc600078e00ff */
[----:B------:R-:W-:Y:S02]  /*3830*/  IADD3 R214, R214, R192, RZ ;  /* 0x000000c0d6d67210 */ /* 0x000fe40007ffe0ff */
[----:B------:R-:W-:Y:S02]  /*3840*/  IADD3 R215, R215, R191, RZ ;  /* 0x000000bfd7d77210 */ /* 0x000fe40007ffe0ff */
[----:B------:R-:W-:Y:S02]  /*3850*/  FSEL R133, R133, -INF , !P2 ;  /* 0xff80000085857808 */ /* 0x000fe40005000000 */
[CC--:B------:R-:W-:Y:S02]  /*3860*/  ISETP.GT.U32.AND P3, PT, R124.reuse, R215.reuse, PT ;  /* 0x000000d77c00720c */ /* 0x0c0fe40003f64070 */
[----:B------:R-:W-:Y:S02]  /*3870*/  ISETP.GE.U32.AND P2, PT, R124, R215, PT ;  /* 0x000000d77c00720c */ /* 0x000fe40003f46070 */
[----:B------:R-:W-:-:S02]  /*3880*/  FSEL R132, R132, -INF , !P5 ;  /* 0xff80000084847808 */ /* 0x000fc40006800000 */
[----:B------:R-:W-:Y:S02]  /*3890*/  FSEL R125, R125, -INF , !P4 ;  /* 0xff8000007d7d7808 */ /* 0x000fe40006000000 */
[CC--:B------:R-:W-:Y:S02]  /*38a0*/  ISETP.GT.U32.AND P5, PT, R124.reuse, R214.reuse, PT ;  /* 0x000000d67c00720c */ /* 0x0c0fe40003fa4070 */
[----:B------:R-:W-:Y:S01]  /*38b0*/  ISETP.GE.U32.AND P4, PT, R124, R214, PT ;  /* 0x000000d67c00720c */ /* 0x000fe20003f86070 */
[----:B------:R-:W-:Y:S01]  /*38c0*/  FMUL R128, R128, c[0x0][0x188] ;  /* 0x0000620080807a20 */ /* 0x000fe20000400000 */
[C---:B------:R-:W-:Y:S01]  /*38d0*/  ISETP.GT.U32.AND.EX P3, PT, R126.reuse, RZ, PT, P3 ;  /* 0x000000ff7e00720c */ /* 0x040fe20003f64130 */
[----:B------:R-:W-:Y:S01]  /*38e0*/  FMUL R127, R129, c[0x0][0x188] ;  /* 0x00006200817f7a20 */ /* 0x000fe20000400000 */
[----:B------:R-:W-:Y:S01]  /*38f0*/  ISETP.GE.U32.AND.EX P2, PT, R126, RZ, PT, P2 ;  /* 0x000000ff7e00720c */ /* 0x000fe20003f46120 */
[----:B------:R-:W-:Y:S01]  /*3900*/  FMUL R130, R130, c[0x0][0x188] ;  /* 0x0000620082827a20 */ /* 0x000fe20000400000 */
[C---:B------:R-:W-:Y:S01]  /*3910*/  ISETP.GT.U32.AND.EX P5, PT, R126.reuse, RZ, PT, P5 ;  /* 0x000000ff7e00720c */ /* 0x040fe20003fa4150 */
[----:B------:R-:W-:Y:S01]  /*3920*/  FMUL R124, R131, c[0x0][0x188] ;  /* 0x00006200837c7a20 */ /* 0x000fe20000400000 */
[----:B------:R-:W-:-:S02]  /*3930*/  ISETP.GE.U32.AND.EX P4, PT, R126, RZ, PT, P4 ;  /* 0x000000ff7e00720c */ /* 0x000fc40003f86140 */
[----:B------:R-:W-:Y:S02]  /*3940*/  FSEL R128, R128, -INF , !P3 ;  /* 0xff80000080807808 */ /* 0x000fe40005800000 */
[----:B------:R-:W-:Y:S02]  /*3950*/  FSEL R127, R127, -INF , !P2 ;  /* 0xff8000007f7f7808 */ /* 0x000fe40005000000 */
[----:B------:R-:W-:Y:S02]  /*3960*/  FSEL R126, R130, -INF , !P5 ;  /* 0xff800000827e7808 */ /* 0x000fe40006800000 */
[----:B------:R-:W-:Y:S02]  /*3970*/  FSEL R124, R124, -INF , !P4 ;  /* 0xff8000007c7c7808 */ /* 0x000fe40006000000 */
[----:B------:R-:W-:Y:S02]  /*3980*/  FMNMX R138, R134, R133, !PT ;  /* 0x00000085868a7209 */ /* 0x000fe40007800000 */
[----:B------:R-:W-:-:S02]  /*3990*/  FMNMX R136, R132, R125, !PT ;  /* 0x0000007d84887209 */ /* 0x000fc40007800000 */
[----:B------:R-:W-:Y:S02]  /*39a0*/  FMNMX R135, R128, R127, !PT ;  /* 0x0000007f80877209 */ /* 0x000fe40007800000 */
[----:B------:R-:W-:Y:S01]  /*39b0*/  FMNMX R131, R126, R124, !PT ;  /* 0x0000007c7e837209 */ /* 0x000fe20007800000 */
[----:B------:R-:W0:Y:S04]  /*39c0*/  SHFL.BFLY PT, R139, R138, 0x2, 0x1f ;  /* 0x0c401f008a8b7f89 */ /* 0x000e2800000e0000 */
[----:B------:R-:W1:Y:S04]  /*39d0*/  SHFL.BFLY PT, R137, R136, 0x2, 0x1f ;  /* 0x0c401f0088897f89 */ /* 0x000e6800000e0000 */
[----:B------:R-:W2:Y:S04]  /*39e0*/  SHFL.BFLY PT, R129, R135, 0x2, 0x1f ;  /* 0x0c401f0087817f89 */ /* 0x000ea800000e0000 */
[----:B------:R-:W3:Y:S01]  /*39f0*/  SHFL.BFLY PT, R130, R131, 0x2, 0x1f ;  /* 0x0c401f0083827f89 */ /* 0x000ee200000e0000 */
[----:B0-----:R-:W-:-:S02]  /*3a00*/  FMNMX R139, R138, R139, !PT ;  /* 0x0000008b8a8b7209 */ /* 0x001fc40007800000 */
[----:B-1----:R-:W-:Y:S02]  /*3a10*/  FMNMX R137, R136, R137, !PT ;  /* 0x0000008988897209 */ /* 0x002fe40007800000 */
[----:B--2---:R-:W-:Y:S02]  /*3a20*/  FMNMX R129, R135, R129, !PT ;  /* 0x0000008187817209 */ /* 0x004fe40007800000 */
[----:B---3--:R-:W-:Y:S01]  /*3a30*/  FMNMX R130, R131, R130, !PT ;  /* 0x0000008283827209 */ /* 0x008fe20007800000 */
[----:B------:R-:W0:Y:S04]  /*3a40*/  SHFL.BFLY PT, R135, R137, 0x1, 0x1f ;  /* 0x0c201f0089877f89 */ /* 0x000e2800000e0000 */
[----:B------:R-:W1:Y:S04]  /*3a50*/  SHFL.BFLY PT, R131, R139, 0x1, 0x1f ;  /* 0x0c201f008b837f89 */ /* 0x000e6800000e0000 */
[----:B------:R-:W2:Y:S04]  /*3a60*/  SHFL.BFLY PT, R136, R129, 0x1, 0x1f ;  /* 0x0c201f0081887f89 */ /* 0x000ea800000e0000 */
[----:B------:R-:W3:Y:S01]  /*3a70*/  SHFL.BFLY PT, R138, R130, 0x1, 0x1f ;  /* 0x0c201f00828a7f89 */ /* 0x000ee200000e0000 */
[----:B0-----:R-:W-:-:S02]  /*3a80*/  FMNMX R135, R137, R135, !PT ;  /* 0x0000008789877209 */ /* 0x001fc40007800000 */
[----:B-1----:R-:W-:Y:S02]  /*3a90*/  FMNMX R131, R139, R131, !PT ;  /* 0x000000838b837209 */ /* 0x002fe40007800000 */
[----:B--2---:R-:W-:-:S03]  /*3aa0*/  FMNMX R136, R129, R136, !PT ;  /* 0x0000008881887209 */ /* 0x004fc60007800000 */
[----:B------:R-:W-:Y:S01]  /*3ab0*/  @P0 STS [R187+0x4000], R131 ;  /* 0x00400083bb000388 */ /* 0x000fe20000000800 */
[----:B---3--:R-:W-:-:S03]  /*3ac0*/  FMNMX R138, R130, R138, !PT ;  /* 0x0000008a828a7209 */ /* 0x008fc60007800000 */
[----:B------:R-:W-:Y:S04]  /*3ad0*/  @P0 STS [R186+0x4000], R135 ;  /* 0x00400087ba000388 */ /* 0x000fe80000000800 */
[----:B------:R-:W-:Y:S04]  /*3ae0*/  @P0 STS [R185+0x4000], R136 ;  /* 0x00400088b9000388 */ /* 0x000fe80000000800 */
[----:B------:R-:W-:Y:S04]  /*3af0*/  @P0 STS [R184+0x4000], R138 ;  /* 0x0040008ab8000388 */ /* 0x000fe80000000800 */
[----:B------:R-:W-:Y:S06]  /*3b00*/  BAR.SYNC.DEFER_BLOCKING 0x0 ;  /* 0x0000000000007b1d */ /* 0x000fec0000010000 */
[----:B------:R-:W0:Y:S04]  /*3b10*/  @!P6 LDS R15, [R188.X4+0x4000] ;  /* 0x00400000bc0fe984 */ /* 0x000e280000004800 */
[----:B0-----:R-:W0:Y:S02]  /*3b20*/  SHFL.BFLY PT, R130, R15, 0x1, 0x1f ;  /* 0x0c201f000f827f89 */ /* 0x001e2400000e0000 */
[----:B0-----:R-:W-:-:S05]  /*3b30*/  FMNMX R129, R15, R130, !PT ;  /* 0x000000820f817209 */ /* 0x001fca0007800000 */
[----:B------:R-:W-:Y:S04]  /*3b40*/  @P1 STS [R188.X4+0x4000], R129 ;  /* 0x00400081bc001388 */ /* 0x000fe80000004800 */
[----:B------:R-:W-:Y:S01]  /*3b50*/  BAR.SYNC.DEFER_BLOCKING 0x0 ;  /* 0x0000000000007b1d */ /* 0x000fe20000010000 */
[----:B------:R-:W-:-:S05]  /*3b60*/  IMAD.SHL.U32 R152, R252, 0x2, RZ ;  /* 0x00000002fc987824 */ /* 0x000fca00078e00ff */
[----:B------:R-:W0:Y:S04]  /*3b70*/  LDS R151, [R152+0x4000] ;  /* 0x0040000098977984 */ /* 0x000e280000000800 */
[----:B------:R-:W1:Y:S04]  /*3b80*/  LDS R148, [R190.X8+0x4000] ;  /* 0x00400000be947984 */ /* 0x000e680000008800 */
[----:B------:R-:W2:Y:S04]  /*3b90*/  LDS R149, [R191.X8+0x4000] ;  /* 0x00400000bf957984 */ /* 0x000ea80000008800 */
[----:B------:R-:W3:Y:S01]  /*3ba0*/  LDS R150, [R192.X8+0x4000] ;  /* 0x00400000c0967984 */ /* 0x000ee20000008800 */
[----:B0-----:R-:W-:-:S02]  /*3bb0*/  FMNMX R151, R151, R2, !PT ;  /* 0x0000000297977209 */ /* 0x001fc40007800000 */
[----:B-1----:R-:W-:-:S03]  /*3bc0*/  FMNMX R148, R148, R3, !PT ;  /* 0x0000000394947209 */ /* 0x002fc60007800000 */
[--C-:B------:R-:W-:Y:S02]  /*3bd0*/  FADD R134, R134, -R151.reuse ;  /* 0x8000009786867221 */ /* 0x100fe40000000000 */
[----:B------:R-:W-:Y:S01]  /*3be0*/  FADD R133, R133, -R151 ;  /* 0x8000009785857221 */ /* 0x000fe20000000000 */
[----:B--2---:R-:W-:Y:S01]  /*3bf0*/  FMNMX R149, R149, R4, !PT ;  /* 0x0000000495957209 */ /* 0x004fe20007800000 */
[--C-:B------:R-:W-:Y:S01]  /*3c00*/  FADD R132, R132, -R148.reuse ;  /* 0x8000009484847221 */ /* 0x100fe20000000000 */
[----:B---3--:R-:W-:Y:S01]  /*3c10*/  FMNMX R150, R150, R18, !PT ;  /* 0x0000001296967209 */ /* 0x008fe20007800000 */
[----:B------:R-:W-:Y:S02]  /*3c20*/  FADD R125, R125, -R148 ;  /* 0x800000947d7d7221 */ /* 0x000fe40000000000 */
[----:B------:R-:W-:Y:S02]  /*3c30*/  FMUL R134, R134, 1.4426950216293334961 ;  /* 0x3fb8aa3b86867820 */ /* 0x000fe40000400000 */
[----:B------:R-:W-:-:S02]  /*3c40*/  FMUL R130, R133, 1.4426950216293334961 ;  /* 0x3fb8aa3b85827820 */ /* 0x000fc40000400000 */
[--C-:B------:R-:W-:Y:S02]  /*3c50*/  FADD R128, R128, -R149.reuse ;  /* 0x8000009580807221 */ /* 0x100fe40000000000 */
[----:B------:R-:W-:Y:S02]  /*3c60*/  FADD R127, R127, -R149 ;  /* 0x800000957f7f7221 */ /* 0x000fe40000000000 */
[--C-:B------:R-:W-:Y:S02]  /*3c70*/  FADD R126, R126, -R150.reuse ;  /* 0x800000967e7e7221 */ /* 0x100fe40000000000 */
[----:B------:R-:W-:Y:S02]  /*3c80*/  FADD R124, R124, -R150 ;  /* 0x800000967c7c7221 */ /* 0x000fe40000000000 */
[----:B------:R-:W-:Y:S02]  /*3c90*/  FMUL R132, R132, 1.4426950216293334961 ;  /* 0x3fb8aa3b84847820 */ /* 0x000fe40000400000 */
[----:B------:R-:W-:-:S02]  /*3ca0*/  FMUL R125, R125, 1.4426950216293334961 ;  /* 0x3fb8aa3b7d7d7820 */ /* 0x000fc40000400000 */
[----:B------:R-:W-:Y:S02]  /*3cb0*/  FMUL R128, R128, 1.4426950216293334961 ;  /* 0x3fb8aa3b80807820 */ /* 0x000fe40000400000 */
[----:B------:R-:W-:Y:S01]  /*3cc0*/  FMUL R127, R127, 1.4426950216293334961 ;  /* 0x3fb8aa3b7f7f7820 */ /* 0x000fe20000400000 */
[----:B------:R-:W-:Y:S01]  /*3cd0*/  MUFU.EX2 R134, R134 ;  /* 0x0000008600867308 */ /* 0x000fe20000000800 */
[----:B------:R-:W-:Y:S02]  /*3ce0*/  FMUL R126, R126, 1.4426950216293334961 ;  /* 0x3fb8aa3b7e7e7820 */ /* 0x000fe40000400000 */
[----:B------:R-:W-:-:S05]  /*3cf0*/  FMUL R124, R124, 1.4426950216293334961 ;  /* 0x3fb8aa3b7c7c7820 */ /* 0x000fca0000400000 */
[----:B------:R-:W0:Y:S08]  /*3d00*/  MUFU.EX2 R130, R130 ;  /* 0x0000008200827308 */ /* 0x000e300000000800 */
[----:B------:R-:W-:Y:S08]  /*3d10*/  MUFU.EX2 R136, R132 ;  /* 0x0000008400887308 */ /* 0x000ff00000000800 */
[----:B------:R-:W1:Y:S08]  /*3d20*/  MUFU.EX2 R133, R125 ;  /* 0x0000007d00857308 */ /* 0x000e700000000800 */
[----:B------:R1:W-:Y:S08]  /*3d30*/  MUFU.EX2 R135, R128 ;  /* 0x0000008000877308 */ /* 0x0003f00000000800 */
[----:B------:R-:W2:Y:S08]  /*3d40*/  MUFU.EX2 R132, R127 ;  /* 0x0000007f00847308 */ /* 0x000eb00000000800 */
[----:B------:R-:W-:Y:S08]  /*3d50*/  MUFU.EX2 R137, R126 ;  /* 0x0000007e00897308 */ /* 0x000ff00000000800 */
[----:B------:R-:W3:Y:S01]  /*3d60*/  MUFU.EX2 R131, R124 ;  /* 0x0000007c00837308 */ /* 0x000ee20000000800 */
[----:B0-----:R-:W-:-:S02]  /*3d70*/  FADD R138, R134, R130 ;  /* 0x00000082868a7221 */ /* 0x001fc40000000000 */
[----:B-1----:R-:W-:Y:S02]  /*3d80*/  FADD R128, R136, R133 ;  /* 0x0000008588807221 */ /* 0x002fe40000000000 */
[----:B--2---:R-:W-:Y:S01]  /*3d90*/  FADD R127, R135, R132 ;  /* 0x00000084877f7221 */ /* 0x004fe20000000000 */
[----:B------:R-:W0:Y:S04]  /*3da0*/  SHFL.BFLY PT, R139, R138, 0x2, 0x1f ;  /* 0x0c401f008a8b7f89 */ /* 0x000e2800000e0000 */
[----:B------:R-:W1:Y:S01]  /*3db0*/  SHFL.BFLY PT, R129, R128, 0x2, 0x1f ;  /* 0x0c401f0080817f89 */ /* 0x000e6200000e0000 */
[----:B---3--:R-:W-:-:S03]  /*3dc0*/  FADD R126, R137, R131 ;  /* 0x00000083897e7221 */ /* 0x008fc60000000000 */
[----:B------:R-:W2:Y:S04]  /*3dd0*/  SHFL.BFLY PT, R124, R127, 0x2, 0x1f ;  /* 0x0c401f007f7c7f89 */ /* 0x000ea800000e0000 */
[----:B------:R-:W3:Y:S01]  /*3de0*/  SHFL.BFLY PT, R125, R126, 0x2, 0x1f ;  /* 0x0c401f007e7d7f89 */ /* 0x000ee200000e0000 */
[----:B0-----:R-:W-:Y:S02]  /*3df0*/  FADD R139, R138, R139 ;  /* 0x0000008b8a8b7221 */ /* 0x001fe40000000000 */
[----:B-1----:R-:W-:Y:S02]  /*3e00*/  FADD R129, R128, R129 ;  /* 0x0000008180817221 */ /* 0x002fe40000000000 */
[----:B--2---:R-:W-:Y:S02]  /*3e10*/  FADD R124, R127, R124 ;  /* 0x0000007c7f7c7221 */ /* 0x004fe40000000000 */
[----:B---3--:R-:W-:Y:S01]  /*3e20*/  FADD R125, R126, R125 ;  /* 0x0000007d7e7d7221 */ /* 0x008fe20000000000 */
[----:B------:R-:W0:Y:S04]  /*3e30*/  SHFL.BFLY PT, R127, R129, 0x1, 0x1f ;  /* 0x0c201f00817f7f89 */ /* 0x000e2800000e0000 */
[----:B------:R-:W1:Y:S04]  /*3e40*/  SHFL.BFLY PT, R126, R139, 0x1, 0x1f ;  /* 0x0c201f008b7e7f89 */ /* 0x000e6800000e0000 */
[----:B------:R-:W2:Y:S04]  /*3e50*/  SHFL.BFLY PT, R128, R124, 0x1, 0x1f ;  /* 0x0c201f007c807f89 */ /* 0x000ea800000e0000 */
[----:B------:R-:W3:Y:S01]  /*3e60*/  SHFL.BFLY PT, R138, R125, 0x1, 0x1f ;  /* 0x0c201f007d8a7f89 */ /* 0x000ee200000e0000 */
[----:B0-----:R-:W-:-:S02]  /*3e70*/  FADD R127, R129, R127 ;  /* 0x0000007f817f7221 */ /* 0x001fc40000000000 */
[----:B-1----:R-:W-:Y:S01]  /*3e80*/  FADD R126, R139, R126 ;  /* 0x0000007e8b7e7221 */ /* 0x002fe20000000000 */
[----:B------:R-:W-:Y:S01]  /*3e90*/  BAR.SYNC.DEFER_BLOCKING 0x0 ;  /* 0x0000000000007b1d */ /* 0x000fe20000010000 */
[----:B--2---:R-:W-:Y:S02]  /*3ea0*/  FADD R128, R124, R128 ;  /* 0x000000807c807221 */ /* 0x004fe40000000000 */
[----:B---3--:R-:W-:-:S03]  /*3eb0*/  FADD R138, R125, R138 ;  /* 0x0000008a7d8a7221 */ /* 0x008fc60000000000 */
[----:B------:R-:W-:Y:S04]  /*3ec0*/  @P0 STS [R187+0x4000], R126 ;  /* 0x0040007ebb000388 */ /* 0x000fe80000000800 */
[----:B------:R-:W-:Y:S04]  /*3ed0*/  @P0 STS [R186+0x4000], R127 ;  /* 0x0040007fba000388 */ /* 0x000fe80000000800 */
[----:B------:R-:W-:Y:S04]  /*3ee0*/  @P0 STS [R185+0x4000], R128 ;  /* 0x00400080b9000388 */ /* 0x000fe80000000800 */
[----:B------:R-:W-:Y:S04]  /*3ef0*/  @P0 STS [R184+0x4000], R138 ;  /* 0x0040008ab8000388 */ /* 0x000fe80000000800 */
[----:B------:R-:W-:Y:S06]  /*3f00*/  BAR.SYNC.DEFER_BLOCKING 0x0 ;  /* 0x0000000000007b1d */ /* 0x000fec0000010000 */
[----:B------:R-:W0:Y:S04]  /*3f10*/  @!P6 LDS R16, [R188.X4+0x4000] ;  /* 0x00400000bc10e984 */ /* 0x000e280000004800 */
[----:B0-----:R-:W0:Y:S02]  /*3f20*/  SHFL.BFLY PT, R124, R16, 0x1, 0x1f ;  /* 0x0c201f00107c7f89 */ /* 0x001e2400000e0000 */
[----:B0-----:R-:W-:-:S05]  /*3f30*/  FADD R124, R16, R124 ;  /* 0x0000007c107c7221 */ /* 0x001fca0000000000 */
[----:B------:R0:W-:Y:S04]  /*3f40*/  @P1 STS [R188.X4+0x4000], R124 ;  /* 0x0040007cbc001388 */ /* 0x0001e80000004800 */
[----:B------:R-:W-:Y:S01]  /*3f50*/  BAR.SYNC.DEFER_BLOCKING 0x0 ;  /* 0x0000000000007b1d */ /* 0x000fe20000010000 */
[----:B------:R-:W-:-:S04]  /*3f60*/  IMAD.WIDE R126, R13, 0x2, R182 ;  /* 0x000000020d7e7825 */ /* 0x000fc800078e02b6 */
[----:B0-----:R-:W-:-:S04]  /*3f70*/  IMAD.WIDE R124, R13, 0x2, R180 ;  /* 0x000000020d7c7825 */ /* 0x001fc800078e02b4 */
[----:B------:R-:W-:-:S04]  /*3f80*/  IMAD.WIDE R140, R13, 0x2, R178 ;  /* 0x000000020d8c7825 */ /* 0x000fc800078e02b2 */
[----:B------:R-:W-:-:S04]  /*3f90*/  IMAD.WIDE R138, R13, 0x2, R176 ;  /* 0x000000020d8a7825 */ /* 0x000fc800078e02b0 */
[----:B------:R-:W-:-:S04]  /*3fa0*/  IMAD.WIDE R128, R13, 0x2, R174 ;  /* 0x000000020d807825 */ /* 0x000fc800078e02ae */
[C---:B------:R-:W-:Y:S01]  /*3fb0*/  IMAD.WIDE R146, R13.reuse, 0x2, R172 ;  /* 0x000000020d927825 */ /* 0x040fe200078e02ac */
[----:B------:R0:W2:Y:S03]  /*3fc0*/  LDG.E.U16 R126, [R126.64] ;  /* 0x000000067e7e7981 */ /* 0x0000a6000c1e1500 */
[C---:B------:R-:W-:Y:S01]  /*3fd0*/  IMAD.WIDE R142, R13.reuse, 0x2, R166 ;  /* 0x000000020d8e7825 */ /* 0x040fe200078e02a6 */
[----:B------:R1:W3:Y:S03]  /*3fe0*/  LDG.E.U16 R125, [R124.64] ;  /* 0x000000067c7d7981 */ /* 0x0002e6000c1e1500 */
[C---:B------:R-:W-:Y:S01]  /*3ff0*/  IMAD.WIDE R144, R13.reuse, 0x2, R164 ;  /* 0x000000020d907825 */ /* 0x040fe200078e02a4 */
[----:B------:R4:W5:Y:S04]  /*4000*/  LDG.E.U16 R128, [R128.64] ;  /* 0x0000000680807981 */ /* 0x000968000c1e1500 */
[----:B0-----:R0:W5:Y:S04]  /*4010*/  LDG.E.U16 R127, [R140.64] ;  /* 0x000000068c7f7981 */ /* 0x001168000c1e1500 */
[----:B-1----:R1:W5:Y:S04]  /*4020*/  LDG.E.U16 R124, [R138.64] ;  /* 0x000000068a7c7981 */ /* 0x002368000c1e1500 */
[----:B----4-:R4:W5:Y:S01]  /*4030*/  LDG.E.U16 R129, [R146.64] ;  /* 0x0000000692817981 */ /* 0x010962000c1e1500 */
[----:B0-----:R-:W-:-:S03]  /*4040*/  IMAD.WIDE R140, R13, 0x2, R168 ;  /* 0x000000020d8c7825 */ /* 0x001fc600078e02a8 */
[----:B------:R0:W5:Y:S01]  /*4050*/  LDG.E.U16 R155, [R142.64] ;  /* 0x000000068e9b7981 */ /* 0x000162000c1e1500 */
[----:B-1----:R-:W-:-:S03]  /*4060*/  IMAD.WIDE R138, R13, 0x2, R170 ;  /* 0x000000020d8a7825 */ /* 0x002fc600078e02aa */
[----:B------:R1:W5:Y:S04]  /*4070*/  LDG.E.U16 R214, [R144.64] ;  /* 0x0000000690d67981 */ /* 0x000368000c1e1500 */
[----:B----4-:R4:W5:Y:S01]  /*4080*/  LDG.E.U16 R146, [R138.64] ;  /* 0x000000068a927981 */ /* 0x010962000c1e1500 */
[----:B0-----:R-:W-:-:S03]  /*4090*/  IMAD.WIDE R142, R13, 0x2, R158 ;  /* 0x000000020d8e7825 */ /* 0x001fc600078e029e */
[----:B------:R0:W5:Y:S01]  /*40a0*/  LDG.E.U16 R147, [R140.64] ;  /* 0x000000068c937981 */ /* 0x000162000c1e1500 */
[----:B-1----:R-:W-:-:S03]  /*40b0*/  IMAD.WIDE R144, R13, 0x2, R156 ;  /* 0x000000020d907825 */ /* 0x002fc600078e029c */
[----:B------:R1:W5:Y:S01]  /*40c0*/  LDG.E.U16 R219, [R142.64] ;  /* 0x000000068edb7981 */ /* 0x000362000c1e1500 */
[----:B----4-:R-:W-:-:S03]  /*40d0*/  IMAD.WIDE R138, R13, 0x2, R162 ;  /* 0x000000020d8a7825 */ /* 0x010fc600078e02a2 */
[----:B------:R4:W5:Y:S01]  /*40e0*/  LDG.E.U16 R144, [R144.64] ;  /* 0x0000000690907981 */ /* 0x000962000c1e1500 */
[----:B0-----:R-:W-:-:S03]  /*40f0*/  IMAD.WIDE R140, R13, 0x2, R160 ;  /* 0x000000020d8c7825 */ /* 0x001fc600078e02a0 */
[----:B------:R0:W5:Y:S01]  /*4100*/  LDG.E.U16 R215, [R138.64] ;  /* 0x000000068ad77981 */ /* 0x000162000c1e1500 */
[----:B-1----:R-:W-:-:S03]  /*4110*/  IMAD.WIDE R142, R13, 0x2, R32 ;  /* 0x000000020d8e7825 */ /* 0x002fc600078e0220 */
[----:B------:R1:W5:Y:S04]  /*4120*/  LDG.E.U16 R218, [R140.64] ;  /* 0x000000068cda7981 */ /* 0x000368000c1e1500 */
[----:B------:R4:W5:Y:S01]  /*4130*/  LDG.E.U16 R225, [R142.64] ;  /* 0x000000068ee17981 */ /* 0x000962000c1e1500 */
[----:B0-----:R-:W-:-:S03]  /*4140*/  IMAD.WIDE R138, R13, 0x2, R30 ;  /* 0x000000020d8a7825 */ /* 0x001fc600078e021e */
[----:B------:R-:W-:Y:S01]  /*4150*/  LDS R153, [R190.X8+0x4000] ;  /* 0x00400000be997984 */ /* 0x000fe20000008800 */
[----:B-1----:R-:W-:-:S03]  /*4160*/  IMAD.WIDE R140, R13, 0x2, R24 ;  /* 0x000000020d8c7825 */ /* 0x002fc600078e0218 */
[----:B----4-:R0:W4:Y:S01]  /*4170*/  LDG.E.U16 R145, [R138.64] ;  /* 0x000000068a917981 */ /* 0x010122000c1e1500 */
[----:B------:R-:W-:-:S03]  /*4180*/  IMAD.WIDE R142, R13, 0x2, R38 ;  /* 0x000000020d8e7825 */ /* 0x000fc600078e0226 */
[----:B------:R1:W4:Y:S04]  /*4190*/  LDG.E.U16 R224, [R140.64] ;  /* 0x000000068ce07981 */ /* 0x000328000c1e1500 */
[----:B------:R1:W4:Y:S01]  /*41a0*/  LDG.E.U16 R232, [R142.64] ;  /* 0x000000068ee87981 */ /* 0x000322000c1e1500 */
[----:B0-----:R-:W-:-:S04]  /*41b0*/  IMAD.WIDE R138, R13, 0x2, R34 ;  /* 0x000000020d8a7825 */ /* 0x001fc800078e0222 */
[C---:B-1----:R-:W-:Y:S01]  /*41c0*/  IMAD.WIDE R140, R13.reuse, 0x2, R36 ;  /* 0x000000020d8c7825 */ /* 0x042fe200078e0224 */
[----:B------:R0:W4:Y:S03]  /*41d0*/  LDG.E.U16 R228, [R138.64] ;  /* 0x000000068ae47981 */ /* 0x000126000c1e1500 */
[C---:B------:R-:W-:Y:S01]  /*41e0*/  IMAD.WIDE R142, R13.reuse, 0x2, R44 ;  /* 0x000000020d8e7825 */ /* 0x040fe200078e022c */
        /* <DEDUP_REMOVED lines=18> */
[----:B------:R1:W4:Y:S05]  /*4310*/  LDG.E.U16 R248, [R140.64] ;  /* 0x000000068cf87981 */ /* 0x00032a000c1e1500 */
[----:B------:R-:W4:Y:S01]  /*4320*/  LDG.E.U16 R142, [R142.64] ;  /* 0x000000068e8e7981 */ /* 0x000f22000c1e1500 */
[----:B0-----:R-:W-:-:S04]  /*4330*/  IMAD.WIDE R138, R13, 0x2, R56 ;  /* 0x000000020d8a7825 */ /* 0x001fc800078e0238 */
[----:B-1----:R-:W-:Y:S02]  /*4340*/  IMAD.WIDE R140, R13, 0x2, R58 ;  /* 0x000000020d8c7825 */ /* 0x002fe400078e023a */
[----:B------:R0:W4:Y:S04]  /*4350*/  LDG.E.U16 R138, [R138.64] ;  /* 0x000000068a8a7981 */ /* 0x000128000c1e1500 */
[----:B------:R-:W4:Y:S01]  /*4360*/  LDG.E.U16 R140, [R140.64] ;  /* 0x000000068c8c7981 */ /* 0x000f22000c1e1500 */
[----:B------:R-:W-:-:S04]  /*4370*/  FADD R2, -R151, R2 ;  /* 0x0000000297027221 */ /* 0x000fc80000000100 */
[----:B------:R-:W-:Y:S01]  /*4380*/  FMUL R2, R2, 1.4426950216293334961 ;  /* 0x3fb8aa3b02027820 */ /* 0x000fe20000400000 */
[----:B0-----:R-:W0:Y:S03]  /*4390*/  LDS R139, [R152+0x4000] ;  /* 0x00400000988b7984 */ /* 0x001e260000000800 */
[----:B------:R1:W0:Y:S01]  /*43a0*/  MUFU.EX2 R154, R2 ;  /* 0x00000002009a7308 */ /* 0x0002220000000800 */
[----:B------:R-:W-:Y:S04]  /*43b0*/  LDS R152, [R192.X8+0x4000] ;  /* 0x00400000c0987984 */ /* 0x000fe80000008800 */
[----:B-1----:R-:W-:Y:S04]  /*43c0*/  LDS R2, [R191.X8+0x4000] ;  /* 0x00400000bf027984 */ /* 0x002fe80000008800 */
[----:B------:R-:W-:Y:S01]  /*43d0*/  BAR.SYNC.DEFER_BLOCKING 0x0 ;  /* 0x0000000000007b1d */ /* 0x000fe20000010000 */
[----:B------:R-:W-:-:S02]  /*43e0*/  F2FP.PACK_AB R130, R130, R134 ;  /* 0x000000868282723e */ /* 0x000fc400000000ff */
[----:B------:R-:W-:Y:S02]  /*43f0*/  F2FP.PACK_AB R133, R133, R136 ;  /* 0x000000888585723e */ /* 0x000fe400000000ff */
[----:B------:R-:W-:Y:S02]  /*4400*/  F2FP.PACK_AB R132, R132, R135 ;  /* 0x000000878484723e */ /* 0x000fe400000000ff */
[----:B------:R-:W-:Y:S01]  /*4410*/  F2FP.PACK_AB R131, R131, R137 ;  /* 0x000000898383723e */ /* 0x000fe200000000ff */
[----:B------:R-:W-:Y:S02]  /*4420*/  FADD R3, -R148, R3 ;  /* 0x0000000394037221 */ /* 0x000fe40000000100 */
[----:B------:R-:W-:Y:S02]  /*4430*/  FADD R4, -R149, R4 ;  /* 0x0000000495047221 */ /* 0x000fe40000000100 */
[----:B------:R-:W-:Y:S02]  /*4440*/  FADD R18, -R150, R18 ;  /* 0x0000001296127221 */ /* 0x000fe40000000100 */
[----:B------:R-:W-:-:S02]  /*4450*/  FMUL R3, R3, 1.4426950216293334961 ;  /* 0x3fb8aa3b03037820 */ /* 0x000fc40000400000 */
[----:B------:R-:W-:Y:S02]  /*4460*/  FMUL R4, R4, 1.4426950216293334961 ;  /* 0x3fb8aa3b04047820 */ /* 0x000fe40000400000 */
[----:B------:R-:W-:Y:S02]  /*4470*/  FMUL R18, R18, 1.4426950216293334961 ;  /* 0x3fb8aa3b12127820 */ /* 0x000fe40000400000 */
[----:B------:R-:W1:Y:S01]  /*4480*/  MUFU.EX2 R3, R3 ;  /* 0x0000000300037308 */ /* 0x000e620000000800 */
[----:B0-----:R-:W-:-:S07]  /*4490*/  FFMA R5, R154, R5, R139 ;  /* 0x000000059a057223 */ /* 0x001fce000000008b */
[----:B------:R-:W0:Y:S08]  /*44a0*/  MUFU.EX2 R4, R4 ;  /* 0x0000000400047308 */ /* 0x000e300000000800 */
[----:B------:R-:W0:Y:S01]  /*44b0*/  MUFU.EX2 R18, R18 ;  /* 0x0000001200127308 */ /* 0x000e220000000800 */
[----:B------:R-:W-:Y:S01]  /*44c0*/  UIADD3 UR4, UP0, UR4, 0x10, URZ ;  /* 0x0000001004047890 */ /* 0x000fe2000ff1e03f */
[----:B------:R-:W-:-:S02]  /*44d0*/  FMUL R112, R154, R112 ;  /* 0x000000709a707220 */ /* 0x000fc40000400000 */
[----:B------:R-:W-:Y:S02]  /*44e0*/  FMUL R113, R154, R113 ;  /* 0x000000719a717220 */ /* 0x000fe40000400000 */
[C---:B-1----:R-:W-:Y:S02]  /*44f0*/  FMUL R114, R3.reuse, R114 ;  /* 0x0000007203727220 */ /* 0x042fe40000400000 */
[----:B------:R-:W-:Y:S02]  /*4500*/  FMUL R115, R3, R115 ;  /* 0x0000007303737220 */ /* 0x000fe40000400000 */
[C---:B0-----:R-:W-:Y:S02]  /*4510*/  FMUL R80, R4.reuse, R80 ;  /* 0x0000005004507220 */ /* 0x041fe40000400000 */
[----:B------:R-:W-:Y:S01]  /*4520*/  FMUL R81, R4, R81 ;  /* 0x0000005104517220 */ /* 0x000fe20000400000 */
[----:B------:R-:W-:Y:S01]  /*4530*/  UIADD3.X UR5, URZ, UR5, URZ, UP0, !UPT ;  /* 0x000000053f057290 */ /* 0x000fe200087fe43f */
[----:B------:R-:W-:-:S02]  /*4540*/  FMUL R82, R18, R82 ;  /* 0x0000005212527220 */ /* 0x000fc40000400000 */
[----:B------:R-:W-:Y:S02]  /*4550*/  FMUL R83, R18, R83 ;  /* 0x0000005312537220 */ /* 0x000fe40000400000 */
[C---:B------:R-:W-:Y:S02]  /*4560*/  FMUL R64, R154.reuse, R64 ;  /* 0x000000409a407220 */ /* 0x040fe40000400000 */
[----:B------:R-:W-:Y:S01]  /*4570*/  FMUL R65, R154, R65 ;  /* 0x000000419a417220 */ /* 0x000fe20000400000 */
[----:B--2---:R-:W-:Y:S04]  /*4580*/  STS.U16 [R0+0x4000], R126 ;  /* 0x0040007e00007388 */ /* 0x004fe80000000400 */
[----:B---3--:R-:W-:Y:S04]  /*4590*/  STS.U16 [R0+0x4100], R125 ;  /* 0x0041007d00007388 */ /* 0x008fe80000000400 */
[----:B-----5:R-:W-:Y:S04]  /*45a0*/  STS.U16 [R0+0x4400], R128 ;  /* 0x0044008000007388 */ /* 0x020fe80000000400 */
[----:B------:R-:W-:Y:S04]  /*45b0*/  STS.U16 [R0+0x4200], R127 ;  /* 0x0042007f00007388 */ /* 0x000fe80000000400 */
[----:B------:R-:W-:Y:S04]  /*45c0*/  STS.U16 [R0+0x4300], R124 ;  /* 0x0043007c00007388 */ /* 0x000fe80000000400 */
[----:B------:R-:W-:Y:S04]  /*45d0*/  STS.U16 [R0+0x4500], R129 ;  /* 0x0045008100007388 */ /* 0x000fe80000000400 */
[----:B------:R0:W-:Y:S04]  /*45e0*/  STS.U16 [R0+0x4800], R155 ;  /* 0x0048009b00007388 */ /* 0x0001e80000000400 */
        /* <DEDUP_REMOVED lines=8> */
[----:B----4-:R-:W-:Y:S04]  /*4670*/  STS.U16 [R0+0x4e00], R145 ;  /* 0x004e009100007388 */ /* 0x010fe80000000400 */
        /* <DEDUP_REMOVED lines=16> */
[----:B------:R-:W-:Y:S04]  /*4780*/  STS [R8+0x6000], R130 ;  /* 0x0060008208007388 */ /* 0x000fe80000000800 */
[----:B------:R-:W-:Y:S04]  /*4790*/  STS [R8+0x6100], R133 ;  /* 0x0061008508007388 */ /* 0x000fe80000000800 */
[----:B------:R-:W-:Y:S04]  /*47a0*/  STS [R8+0x6200], R132 ;  /* 0x0062008408007388 */ /* 0x000fe80000000800 */
[----:B------:R-:W-:Y:S04]  /*47b0*/  STS [R8+0x6300], R131 ;  /* 0x0063008308007388 */ /* 0x000fe80000000800 */
[----:B------:R-:W-:Y:S06]  /*47c0*/  BAR.SYNC.DEFER_BLOCKING 0x0 ;  /* 0x0000000000007b1d */ /* 0x000fec0000010000 */
[----:B0-----:R-:W0:Y:S04]  /*47d0*/  S2R R155, SR_CTAID.X ;  /* 0x00000000009b7919 */ /* 0x001e280000002500 */
[----:B------:R-:W-:Y:S04]  /*47e0*/  LDSM.16.M88.4 R128, [R19+0x6000] ;  /* 0x006000001380783b */ /* 0x000fe80000000200 */
[----:B------:R-:W1:Y:S04]  /*47f0*/  LDSM.16.M88.4 R124, [R11+0x4000] ;  /* 0x004000000b7c783b */ /* 0x000e680000000200 */
[----:B------:R-:W2:Y:S04]  /*4800*/  LDSM.16.M88.4 R144, [R19+0x6200] ;  /* 0x006200001390783b */ /* 0x000ea80000000200 */
[----:B------:R-:W3:Y:S04]  /*4810*/  LDSM.16.M88.4 R136, [R11+0x4800] ;  /* 0x004800000b88783b */ /* 0x000ee80000000200 */
[----:B------:R-:W4:Y:S04]  /*4820*/  LDSM.16.M88.4 R132, [R11+0x5000] ;  /* 0x005000000b84783b */ /* 0x000f280000000200 */
[----:B------:R-:W5:Y:S01]  /*4830*/  LDSM.16.M88.4 R140, [R11+0x5800] ;  /* 0x005800000b8c783b */ /* 0x000f620000000200 */
[----:B0-----:R-:W-:-:S04]  /*4840*/  SHF.L.U32 R155, R155, 0x5, RZ ;  /* 0x000000059b9b7819 */ /* 0x001fc800000006ff */
[----:B------:R-:W-:-:S04]  /*4850*/  IADD3 R155, R155, 0x20, RZ ;  /* 0x000000209b9b7810 */ /* 0x000fc80007ffe0ff */
[----:B------:R-:W-:Y:S01]  /*4860*/  ISETP.LE.U32.AND P2, PT, R155, UR4, PT ;  /* 0x000000049b007c0c */ /* 0x000fe2000bf43070 */
[C---:B------:R-:W-:Y:S02]  /*4870*/  FMUL R66, R3.reuse, R66 ;  /* 0x0000004203427220 */ /* 0x040fe40000400000 */
[----:B------:R-:W-:Y:S02]  /*4880*/  FMUL R67, R3, R67 ;  /* 0x0000004303437220 */ /* 0x000fe40000400000 */
[----:B------:R-:W-:Y:S01]  /*4890*/  FMUL R60, R154, R60 ;  /* 0x0000003c9a3c7220 */ /* 0x000fe20000400000 */
[-C--:B-1----:R-:W-:Y:S08]  /*48a0*/  HMMA.16816.F32 R112, R128, R124.reuse, R112 ;  /* 0x0000007c8070723c */ /* 0x082ff00000001870 */
[----:B--2---:R-:W-:Y:S07]  /*48b0*/  HMMA.16816.F32 R80, R144, R124, R80 ;  /* 0x0000007c9050723c */ /* 0x004fee0000001850 */
[----:B------:R-:W-:-:S04]  /*48c0*/  MOV R125, UR5 ;  /* 0x00000005007d7c02 */ /* 0x000fc80008000f00 */
[----:B------:R-:W-:Y:S01]  /*48d0*/  ISETP.GE.U32.AND.EX P2, PT, R125, RZ, PT, P2 ;  /* 0x000000ff7d00720c */ /* 0x000fe20003f46120 */
[C---:B------:R-:W-:Y:S02]  /*48e0*/  FMUL R61, R154.reuse, R61 ;  /* 0x0000003d9a3d7220 */ /* 0x040fe40000400000 */
[C---:B------:R-:W-:Y:S02]  /*48f0*/  FMUL R62, R3.reuse, R62 ;  /* 0x0000003e033e7220 */ /* 0x040fe40000400000 */
[C---:B------:R-:W-:Y:S02]  /*4900*/  FMUL R63, R3.reuse, R63 ;  /* 0x0000003f033f7220 */ /* 0x040fe40000400000 */
[C---:B------:R-:W-:Y:S02]  /*4910*/  FMUL R120, R154.reuse, R120 ;  /* 0x000000789a787220 */ /* 0x040fe40000400000 */
[----:B------:R-:W-:Y:S02]  /*4920*/  FMUL R121, R154, R121 ;  /* 0x000000799a797220 */ /* 0x000fe40000400000 */
[----:B------:R-:W-:-:S02]  /*4930*/  FMUL R122, R3, R122 ;  /* 0x0000007a037a7220 */ /* 0x000fc40000400000 */
        /* <DEDUP_REMOVED lines=14> */
[----:B------:R-:W-:Y:S02]  /*4a20*/  FMUL R117, R154, R117 ;  /* 0x000000759a757220 */ /* 0x000fe40000400000 */
[C---:B------:R-:W-:Y:S02]  /*4a30*/  FMUL R118, R3.reuse, R118 ;  /* 0x0000007603767220 */ /* 0x040fe40000400000 */
[----:B------:R-:W-:Y:S02]  /*4a40*/  FMUL R119, R3, R119 ;  /* 0x0000007703777220 */ /* 0x000fe40000400000 */
[----:B------:R-:W-:-:S02]  /*4a50*/  FMUL R84, R4, R84 ;  /* 0x0000005404547220 */ /* 0x000fc40000400000 */
[----:B------:R-:W-:Y:S02]  /*4a60*/  FMUL R85, R4, R85 ;  /* 0x0000005504557220 */ /* 0x000fe40000400000 */
        /* <DEDUP_REMOVED lines=25> */
[----:B------:R-:W-:Y:S01]  /*4c00*/  FMUL R111, R18, R111 ;  /* 0x0000006f126f7220 */ /* 0x000fe20000400000 */
[----:B------:R-:W-:Y:S01]  /*4c10*/  HMMA.16816.F32 R64, R128, R126, R64 ;  /* 0x0000007e8040723c */ /* 0x000fe20000001840 */
[----:B------:R-:W-:Y:S02]  /*4c20*/  IMAD.MOV.U32 R124, RZ, RZ, 0x10 ;  /* 0x00000010ff7c7424 */ /* 0x000fe400078e00ff */
[----:B------:R-:W-:Y:S01]  /*4c30*/  FFMA R6, R3, R6, R153 ;  /* 0x0000000603067223 */ /* 0x000fe20000000099 */
[----:B------:R-:W-:Y:S01]  /*4c40*/  MOV R3, R148 ;  /* 0x0000009400037202 */ /* 0x000fe20000000f00 */
[----:B------:R-:W-:-:S03]  /*4c50*/  FFMA R7, R4, R7, R2 ;  /* 0x0000000704077223 */ /* 0x000fc60000000002 */
[----:B---3--:R-:W-:Y:S01]  /*4c60*/  HMMA.16816.F32 R60, R128, R136, R60 ;  /* 0x00000088803c723c */ /* 0x008fe2000000183c */
[----:B------:R-:W-:Y:S01]  /*4c70*/  FFMA R17, R18, R17, R152 ;  /* 0x0000001112117223 */ /* 0x000fe20000000098 */
[----:B------:R-:W-:Y:S01]  /*4c80*/  MOV R18, R150 ;  /* 0x0000009600127202 */ /* 0x000fe20000000f00 */
[C---:B------:R-:W-:Y:S02]  /*4c90*/  IMAD R14, R124.reuse, c[0x0][0x1a4], R14 ;  /* 0x000069007c0e7a24 */ /* 0x040fe400078e020e */
[----:B------:R-:W-:-:S03]  /*4ca0*/  IMAD R13, R124, c[0x0][0x1b4], R13 ;  /* 0x00006d007c0d7a24 */ /* 0x000fc600078e020d */
[----:B------:R-:W-:Y:S01]  /*4cb0*/  HMMA.16816.F32 R120, R128, R138, R120 ;  /* 0x0000008a8078723c */ /* 0x000fe20000001878 */
[----:B------:R-:W-:Y:S02]  /*4cc0*/  IMAD.MOV.U32 R2, RZ, RZ, R151 ;  /* 0x000000ffff027224 */ /* 0x000fe400078e0097 */
[----:B------:R-:W-:-:S05]  /*4cd0*/  IMAD.MOV.U32 R4, RZ, RZ, R149 ;  /* 0x000000ffff047224 */ /* 0x000fca00078e0095 */
[C---:B----4-:R-:W-:Y:S08]  /*4ce0*/  HMMA.16816.F32 R72, R128.reuse, R132, R72 ;  /* 0x000000848048723c */ /* 0x050ff00000001848 */
[C---:B------:R-:W-:Y:S08]  /*4cf0*/  HMMA.16816.F32 R68, R128.reuse, R134, R68 ;  /* 0x000000868044723c */ /* 0x040ff00000001844 */
[C---:B-----5:R-:W-:Y:S08]  /*4d00*/  HMMA.16816.F32 R76, R128.reuse, R140, R76 ;  /* 0x0000008c804c723c */ /* 0x060ff0000000184c */
[----:B------:R-:W-:Y:S08]  /*4d10*/  HMMA.16816.F32 R116, R128, R142, R116 ;  /* 0x0000008e8074723c */ /* 0x000ff00000001874 */
[C---:B------:R-:W-:Y:S08]  /*4d20*/  HMMA.16816.F32 R84, R144.reuse, R126, R84 ;  /* 0x0000007e9054723c */ /* 0x040ff00000001854 */
[C---:B------:R-:W-:Y:S08]  /*4d30*/  HMMA.16816.F32 R88, R144.reuse, R136, R88 ;  /* 0x000000889058723c */ /* 0x040ff00000001858 */
[C---:B------:R-:W-:Y:S08]  /*4d40*/  HMMA.16816.F32 R92, R144.reuse, R138, R92 ;  /* 0x0000008a905c723c */ /* 0x040ff0000000185c */
[C---:B------:R-:W-:Y:S08]  /*4d50*/  HMMA.16816.F32 R96, R144.reuse, R132, R96 ;  /* 0x000000849060723c */ /* 0x040ff00000001860 */
[C---:B------:R-:W-:Y:S08]  /*4d60*/  HMMA.16816.F32 R100, R144.reuse, R134, R100 ;  /* 0x000000869064723c */ /* 0x040ff00000001864 */
[C---:B------:R-:W-:Y:S08]  /*4d70*/  HMMA.16816.F32 R104, R144.reuse, R140, R104 ;  /* 0x0000008c9068723c */ /* 0x040ff00000001868 */
[----:B------:R-:W-:Y:S01]  /*4d80*/  HMMA.16816.F32 R108, R144, R142, R108 ;  /* 0x0000008e906c723c */ /* 0x000fe2000000186c */
[----:B------:R-:W-:Y:S01]  /*4d90*/  @P2 CALL.REL.NOINC `(.L_x_0) ;  /* 0x0000001000002944 */ /* 0x000fe20003c00000 */
[----:B------:R-:W-:Y:S06]  /*4da0*/  BRA `(.L_x_1) ;  /* 0xffffdcb000007947 */ /* 0x000fec000383ffff */
.L_x_0:
[----:B------:R-:W0:Y:S01]  /*4db0*/  S2R R125, SR_TID.X ;  /* 0x00000000007d7919 */ /* 0x000e220000002100 */
[----:B------:R-:W-:Y:S01]  /*4dc0*/  IMAD.MOV.U32 R4, RZ, RZ, c[0x0][0x1c8] ;  /* 0x00007200ff047624 */ /* 0x000fe200078e00ff */
[----:B------:R-:W-:Y:S01]  /*4dd0*/  ISETP.GE.U32.AND P0, PT, R188, 0x20, PT ;  /* 0x00000020bc00780c */ /* 0x000fe20003f06070 */
[----:B------:R-:W-:Y:S01]  /*4de0*/  IMAD.SHL.U32 R204, R252, 0x4, RZ ;  /* 0x00000004fccc7824 */ /* 0x000fe200078e00ff */
[----:B------:R-:W1:Y:S01]  /*4df0*/  S2R R126, SR_TID.X ;  /* 0x00000000007e7919 */ /* 0x000e620000002100 */
[----:B------:R-:W-:Y:S01]  /*4e00*/  IMAD.MOV.U32 R225, RZ, RZ, R17 ;  /* 0x000000ffffe17224 */ /* 0x000fe200078e0011 */
[----:B------:R-:W-:Y:S01]  /*4e10*/  MOV R213, R92 ;  /* 0x0000005c00d57202 */ /* 0x000fe20000000f00 */
[----:B------:R-:W-:Y:S01]  /*4e20*/  IMAD.MOV.U32 R211, RZ, RZ, R89 ;  /* 0x000000ffffd37224 */ /* 0x000fe200078e0059 */
[----:B------:R-:W2:Y:S01]  /*4e30*/  S2R R228, SR_CTAID.X ;  /* 0x0000000000e47919 */ /* 0x000ea20000002500 */
[----:B------:R-:W-:Y:S01]  /*4e40*/  FMUL R89, R6, 8388608 ;  /* 0x4b00000006597820 */ /* 0x000fe20000400000 */
[----:B------:R-:W-:Y:S01]  /*4e50*/  MOV R217, R90 ;  /* 0x0000005a00d97202 */ /* 0x000fe20000000f00 */
[----:B------:R-:W-:Y:S01]  /*4e60*/  IMAD.MOV.U32 R216, RZ, RZ, R7 ;  /* 0x000000ffffd87224 */ /* 0x000fe200078e0007 */
[----:B------:R-:W3:Y:S01]  /*4e70*/  S2R R229, SR_CTAID.Y ;  /* 0x0000000000e57919 */ /* 0x000ee20000002600 */
[----:B------:R-:W-:Y:S01]  /*4e80*/  IMAD.MOV.U32 R205, RZ, RZ, R81 ;  /* 0x000000ffffcd7224 */ /* 0x000fe200078e0051 */
[C---:B------:R-:W-:Y:S01]  /*4e90*/  FSETP.GEU.AND P5, PT, R225.reuse, 1.175494350822287508e-38, PT ;  /* 0x00800000e100780b */ /* 0x040fe20003fae000 */
[----:B------:R-:W-:Y:S01]  /*4ea0*/  FMUL R81, R216, 8388608 ;  /* 0x4b000000d8517820 */ /* 0x000fe20000400000 */
[----:B------:R-:W-:Y:S01]  /*4eb0*/  MOV R212, R82 ;  /* 0x0000005200d47202 */ /* 0x000fe20000000f00 */
[----:B------:R-:W-:Y:S01]  /*4ec0*/  FMUL R90, R225, 8388608 ;  /* 0x4b000000e15a7820 */ /* 0x000fe20000400000 */
[----:B------:R-:W-:Y:S01]  /*4ed0*/  MOV R208, R88 ;  /* 0x0000005800d07202 */ /* 0x000fe20000000f00 */
[----:B------:R-:W-:Y:S01]  /*4ee0*/  IMAD.MOV.U32 R215, RZ, RZ, R87 ;  /* 0x000000ffffd77224 */ /* 0x000fe200078e0057 */
[----:B------:R-:W-:Y:S01]  /*4ef0*/  MOV R210, R86 ;  /* 0x0000005600d27202 */ /* 0x000fe20000000f00 */
[----:B------:R-:W-:Y:S01]  /*4f00*/  FMUL R88, R5, 8388608 ;  /* 0x4b00000005587820 */ /* 0x000fe20000400000 */
[----:B------:R-:W-:Y:S01]  /*4f10*/  MOV R223, R94 ;  /* 0x0000005e00df7202 */ /* 0x000fe20000000f00 */
[----:B------:R-:W-:Y:S01]  /*4f20*/  IMAD.MOV.U32 R220, RZ, RZ, R97 ;  /* 0x000000ffffdc7224 */ /* 0x000fe200078e0061 */
[----:B0-----:R-:W-:Y:S01]  /*4f30*/  SHF.R.U32.HI R124, RZ, 0x5, R125 ;  /* 0x00000005ff7c7819 */ /* 0x001fe2000001167d */
[----:B------:R-:W-:Y:S01]  /*4f40*/  IMAD.MOV.U32 R209, RZ, RZ, R83 ;  /* 0x000000ffffd17224 */ /* 0x000fe200078e0053 */
[C---:B------:R-:W-:Y:S01]  /*4f50*/  SHF.L.U32 R0, R125.reuse, 0xb, RZ ;  /* 0x0000000b7d007819 */ /* 0x040fe200000006ff */
[----:B------:R-:W-:Y:S01]  /*4f60*/  IMAD.MOV.U32 R219, RZ, RZ, R91 ;  /* 0x000000ffffdb7224 */ /* 0x000fe200078e005b */
[----:B------:R-:W-:Y:S01]  /*4f70*/  SGXT.U32 R124, R124, 0x2 ;  /* 0x000000027c7c781a */ /* 0x000fe20000000000 */
[----:B------:R-:W-:Y:S01]  /*4f80*/  IMAD.MOV.U32 R87, RZ, RZ, R95 ;  /* 0x000000ffff577224 */ /* 0x000fe200078e005f */
[----:B------:R-:W-:Y:S01]  /*4f90*/  LOP3.LUT R0, R0, 0x3000, RZ, 0xc0, !PT ;  /* 0x0000300000007812 */ /* 0x000fe200078ec0ff */
[----:B------:R-:W-:Y:S01]  /*4fa0*/  IMAD.MOV.U32 R97, RZ, RZ, R99 ;  /* 0x000000ffff617224 */ /* 0x000fe200078e0063 */
[----:B-1----:R-:W-:Y:S01]  /*4fb0*/  LOP3.LUT R127, R126, 0x3f, RZ, 0xc0, !PT ;  /* 0x0000003f7e7f7812 */ /* 0x002fe200078ec0ff */
[----:B------:R-:W-:Y:S01]  /*4fc0*/  IMAD R124, R124, c[0x0][0x1c8], RZ ;  /* 0x000072007c7c7a24 */ /* 0x000fe200078e02ff */
[----:B------:R-:W-:Y:S01]  /*4fd0*/  SHF.L.U32 R2, R125, 0x4, RZ ;  /* 0x000000047d027819 */ /* 0x000fe200000006ff */
[----:B------:R-:W-:Y:S01]  /*4fe0*/  IMAD.SHL.U32 R126, R126, 0x20, RZ ;  /* 0x000000207e7e7824 */ /* 0x000fe200078e00ff */
[----:B------:R-:W-:Y:S01]  /*4ff0*/  FSEL R90, R90, R225, !P5 ;  /* 0x000000e15a5a7208 */ /* 0x000fe20006800000 */
[----:B------:R-:W-:Y:S01]  /*5000*/  IMAD R57, R127, 0x10, R0 ;  /* 0x000000107f397824 */ /* 0x000fe200078e0200 */
[----:B------:R-:W-:Y:S01]  /*5010*/  LEA R9, R4, R124, 0x2 ;  /* 0x0000007c04097211 */ /* 0x000fe200078e10ff */
[----:B--2---:R-:W-:Y:S01]  /*5020*/  IMAD.SHL.U32 R228, R228, 0x20, RZ ;  /* 0x00000020e4e47824 */ /* 0x004fe200078e00ff */
[----:B------:R-:W-:Y:S01]  /*5030*/  LOP3.LUT R0, R125, 0x18, RZ, 0xc0, !PT ;  /* 0x000000187d007812 */ /* 0x000fe200078ec0ff */
[----:B---3--:R-:W-:Y:S01]  /*5040*/  IMAD R3, R229, c[0x0][0x1c0], RZ ;  /* 0x00007000e5037a24 */ /* 0x008fe200078e02ff */
[----:B------:R-:W-:Y:S01]  /*5050*/  LOP3.LUT R47, R126, 0xc60, RZ, 0xc0, !PT ;  /* 0x00000c607e2f7812 */ /* 0x000fe200078ec0ff */
[----:B------:R-:W-:Y:S01]  /*5060*/  IMAD R11, R4, 0x4, R9 ;  /* 0x00000004040b7824 */ /* 0x000fe200078e0209 */
[----:B------:R-:W-:Y:S01]  /*5070*/  LOP3.LUT R49, R2, 0x70, RZ, 0xc0, !PT ;  /* 0x0000007002317812 */ /* 0x000fe200078ec0ff */
[C---:B------:R-:W-:Y:S01]  /*5080*/  IMAD.SHL.U32 R184, R3.reuse, 0x2, RZ ;  /* 0x0000000203b87824 */ /* 0x040fe200078e00ff */
[----:B------:R-:W-:Y:S01]  /*5090*/  LEA R55, R0, R47, 0x9 ;  /* 0x0000002f00377211 */ /* 0x000fe200078e48ff */
[----:B------:R-:W-:Y:S01]  /*50a0*/  IMAD.HI R185, R3, 0x2, RZ ;  /* 0x0000000203b97827 */ /* 0x000fe200078e02ff */
[----:B------:R-:W-:Y:S01]  /*50b0*/  LEA R13, R4, R11, 0x2 ;  /* 0x0000000b040d7211 */ /* 0x000fe200078e10ff */
[----:B------:R-:W-:Y:S01]  /*50c0*/  BAR.SYNC.DEFER_BLOCKING 0x0 ;  /* 0x0000000000007b1d */ /* 0x000fe20000010000 */
[----:B------:R-:W-:Y:S01]  /*50d0*/  LEA.HI R0, R0, R49, RZ, 0x1f ;  /* 0x0000003100007211 */ /* 0x000fe200078ff8ff */
[----:B------:R-:W-:Y:S01]  /*50e0*/  IMAD.MOV.U32 R207, RZ, RZ, R85 ;  /* 0x000000ffffcf7224 */ /* 0x000fe200078e0055 */
[----:B------:R-:W-:Y:S01]  /*50f0*/  LOP3.LUT R2, R125, 0x40, RZ, 0xc0, !PT ;  /* 0x000000407d027812 */ /* 0x000fe200078ec0ff */
[C---:B------:R-:W-:Y:S01]  /*5100*/  IMAD R15, R4.reuse, 0x4, R13 ;  /* 0x00000004040f7824 */ /* 0x040fe200078e020d */
[----:B------:R-:W-:Y:S01]  /*5110*/  LOP3.LUT R204, R55, R204, RZ, 0x3c, !PT ;  /* 0x000000cc37cc7212 */ /* 0x000fe200078e3cff */
[----:B------:R-:W-:Y:S01]  /*5120*/  IMAD.MOV.U32 R222, RZ, RZ, R101 ;  /* 0x000000ffffde7224 */ /* 0x000fe200078e0065 */
[----:B------:R-:W-:Y:S01]  /*5130*/  SHF.R.U32.HI R2, RZ, 0x1, R2 ;  /* 0x00000001ff027819 */ /* 0x000fe20000011602 */
[----:B------:R-:W-:Y:S01]  /*5140*/  IMAD.MOV.U32 R226, RZ, RZ, R105 ;  /* 0x000000ffffe27224 */ /* 0x000fe200078e0069 */
[----:B------:R-:W-:-:S02]  /*5150*/  LEA R19, R4, R15, 0x2 ;  /* 0x0000000f04137211 */ /* 0x000fc400078e10ff */
[----:B------:R-:W-:Y:S02]  /*5160*/  LOP3.LUT R16, R57, R2, RZ, 0x3c, !PT ;  /* 0x0000000239107212 */ /* 0x000fe400078e3cff */
[----:B------:R-:W-:Y:S01]  /*5170*/  LOP3.LUT R228, R228, 0x1f, R125, 0xf8, !PT ;  /* 0x0000001fe4e47812 */ /* 0x000fe200078ef87d */
[----:B------:R-:W-:Y:S01]  /*5180*/  IMAD R21, R4, 0x4, R19 ;  /* 0x0000000404157824 */ /* 0x000fe200078e0213 */
[----:B------:R-:W-:Y:S02]  /*5190*/  MOV R227, R98 ;  /* 0x0000006200e37202 */ /* 0x000fe40000000f00 */
[----:B------:R-:W-:Y:S01]  /*51a0*/  MOV R224, R104 ;  /* 0x0000006800e07202 */ /* 0x000fe20000000f00 */
[----:B------:R-:W-:Y:S01]  /*51b0*/  IMAD R8, R228, c[0x0][0x1c4], RZ ;  /* 0x00007100e4087a24 */ /* 0x000fe200078e02ff */
[----:B------:R-:W-:Y:S02]  /*51c0*/  LEA R23, R4, R21, 0x2 ;  /* 0x0000001504177211 */ /* 0x000fe400078e10ff */
[----:B------:R-:W-:Y:S01]  /*51d0*/  MOV R206, R84 ;  /* 0x0000005400ce7202 */ /* 0x000fe20000000f00 */
[----:B------:R-:W-:Y:S01]  /*51e0*/  IMAD.SHL.U32 R3, R8, 0x2, RZ ;  /* 0x0000000208037824 */ /* 0x000fe200078e00ff */
[----:B------:R-:W-:Y:S01]  /*51f0*/  MOV R214, R93 ;  /* 0x0000005d00d67202 */ /* 0x000fe20000000f00 */
[----:B------:R-:W-:Y:S01]  /*5200*/  IMAD R25, R4, 0x4, R23 ;  /* 0x0000000404197824 */ /* 0x000fe200078e0217 */
[----:B------:R-:W-:Y:S01]  /*5210*/  MOV R218, R96 ;  /* 0x0000006000da7202 */ /* 0x000fe20000000f00 */
[----:B------:R-:W-:Y:S01]  /*5220*/  IMAD.HI R8, R8, 0x2, RZ ;  /* 0x0000000208087827 */ /* 0x000fe200078e02ff */
[----:B------:R-:W-:-:S02]  /*5230*/  IADD3 R184, P1, P2, R3, c[0x0][0x178], R184 ;  /* 0x00005e0003b87a10 */ /* 0x000fc40007a3e0b8 */
[----:B------:R-:W-:Y:S02]  /*5240*/  LEA R27, R4, R25, 0x2 ;  /* 0x00000019041b7211 */ /* 0x000fe400078e10ff */
[----:B------:R-:W-:Y:S02]  /*5250*/  IADD3.X R185, R8, c[0x0][0x17c], R185, P1, P2 ;  /* 0x00005f0008b97a10 */ /* 0x000fe40000fe44b9 */
[-C--:B------:R-:W-:Y:S01]  /*5260*/  LEA R198, P3, R11, R184.reuse, 0x1 ;  /* 0x000000b80bc67211 */ /* 0x080fe200078608ff */
[C---:B------:R-:W-:Y:S01]  /*5270*/  IMAD R29, R4.reuse, 0x4, R27 ;  /* 0x00000004041d7824 */ /* 0x040fe200078e021b */
[----:B------:R-:W-:Y:S02]  /*5280*/  LEA R200, P2, R9, R184, 0x1 ;  /* 0x000000b809c87211 */ /* 0x000fe400078408ff */
[----:B------:R-:W-:Y:S02]  /*5290*/  LEA.HI.X.SX32 R199, R11, R185, 0x1, P3 ;  /* 0x000000b90bc77211 */ /* 0x000fe400018f0eff */
[----:B------:R-:W-:-:S02]  /*52a0*/  LEA R31, R4, R29, 0x2 ;  /* 0x0000001d041f7211 */ /* 0x000fc400078e10ff */
[-C--:B------:R-:W-:Y:S02]  /*52b0*/  LEA R192, P3, R19, R184.reuse, 0x1 ;  /* 0x000000b813c07211 */ /* 0x080fe400078608ff */
[-C--:B------:R-:W-:Y:S01]  /*52c0*/  LEA.HI.X.SX32 R201, R9, R185.reuse, 0x1, P2 ;  /* 0x000000b909c97211 */ /* 0x080fe200010f0eff */
[----:B------:R-:W-:Y:S01]  /*52d0*/  IMAD R33, R4, 0x4, R31 ;  /* 0x0000000404217824 */ /* 0x000fe200078e021f */
[----:B------:R-:W-:Y:S02]  /*52e0*/  LEA.HI.X.SX32 R193, R19, R185, 0x1, P3 ;  /* 0x000000b913c17211 */ /* 0x000fe400018f0eff */
[-C--:B------:R-:W-:Y:S02]  /*52f0*/  LEA R202, P1, R124, R184.reuse, 0x1 ;  /* 0x000000b87cca7211 */ /* 0x080fe400078208ff */
[----:B------:R-:W-:Y:S02]  /*5300*/  LEA R35, R4, R33, 0x2 ;  /* 0x0000002104237211 */ /* 0x000fe400078e10ff */
[----:B------:R-:W-:-:S02]  /*5310*/  LEA R194, P2, R15, R184, 0x1 ;  /* 0x000000b80fc27211 */ /* 0x000fc400078408ff */
[-C--:B------:R-:W-:Y:S01]  /*5320*/  LEA R186, P3, R25, R184.reuse, 0x1 ;  /* 0x000000b819ba7211 */ /* 0x080fe200078608ff */
[----:B------:R-:W-:Y:S01]  /*5330*/  IMAD R37, R4, 0x4, R35 ;  /* 0x0000000404257824 */ /* 0x000fe200078e0223 */
[-C--:B------:R-:W-:Y:S02]  /*5340*/  LEA.HI.X.SX32 R203, R124, R185.reuse, 0x1, P1 ;  /* 0x000000b97ccb7211 */ /* 0x080fe400008f0eff */
[-C--:B------:R-:W-:Y:S01]  /*5350*/  LEA.HI.X.SX32 R195, R15, R185.reuse, 0x1, P2 ;  /* 0x000000b90fc37211 */ /* 0x080fe200010f0eff */
[C---:B------:R-:W-:Y:S01]  /*5360*/  IMAD R39, R4.reuse, 0x4, R37 ;  /* 0x0000000404277824 */ /* 0x040fe200078e0225 */
[----:B------:R-:W-:Y:S02]  /*5370*/  LEA.HI.X.SX32 R187, R25, R185, 0x1, P3 ;  /* 0x000000b919bb7211 */ /* 0x000fe400018f0eff */
[----:B------:R-:W-:Y:S02]  /*5380*/  LEA R196, P1, R13, R184, 0x1 ;  /* 0x000000b80dc47211 */ /* 0x000fe400078208ff */
[----:B------:R-:W-:-:S02]  /*5390*/  LEA R41, R4, R39, 0x2 ;  /* 0x0000002704297211 */ /* 0x000fc400078e10ff */
[-C--:B------:R-:W-:Y:S02]  /*53a0*/  LEA R188, P2, R23, R184.reuse, 0x1 ;  /* 0x000000b817bc7211 */ /* 0x080fe400078408ff */
[C---:B------:R-:W-:Y:S02]  /*53b0*/  LEA R43, R4.reuse, R41, 0x2 ;  /* 0x00000029042b7211 */ /* 0x040fe400078e10ff */
[----:B------:R-:W-:Y:S02]  /*53c0*/  LEA R10, P3, R31, R184, 0x1 ;  /* 0x000000b81f0a7211 */ /* 0x000fe400078608ff */
[-C--:B------:R-:W-:Y:S01]  /*53d0*/  LEA.HI.X.SX32 R197, R13, R185.reuse, 0x1, P1 ;  /* 0x000000b90dc57211 */ /* 0x080fe200008f0eff */
[----:B------:R-:W-:Y:S01]  /*53e0*/  IMAD R45, R4, 0x4, R43 ;  /* 0x00000004042d7824 */ /* 0x000fe200078e022b */
[-C--:B------:R-:W-:Y:S02]  /*53f0*/  LEA.HI.X.SX32 R189, R23, R185.reuse, 0x1, P2 ;  /* 0x000000b917bd7211 */ /* 0x080fe400010f0eff */
[----:B------:R-:W-:-:S02]  /*5400*/  LEA.HI.X.SX32 R11, R31, R185, 0x1, P3 ;  /* 0x000000b91f0b7211 */ /* 0x000fc400018f0eff */
[C---:B------:R-:W-:Y:S02]  /*5410*/  LEA R47, R4.reuse, R45, 0x2 ;  /* 0x0000002d042f7211 */ /* 0x040fe400078e10ff */
[-C--:B------:R-:W-:Y:S02]  /*5420*/  LEA R190, P1, R21, R184.reuse, 0x1 ;  /* 0x000000b815be7211 */ /* 0x080fe400078208ff */
[C---:B------:R-:W-:Y:S02]  /*5430*/  LEA R49, R4.reuse, R47, 0x2 ;  /* 0x0000002f04317211 */ /* 0x040fe400078e10ff */
[-C--:B------:R-:W-:Y:S02]  /*5440*/  LEA R8, P2, R29, R184.reuse, 0x1 ;  /* 0x000000b81d087211 */ /* 0x080fe400078408ff */
[----:B------:R-:W-:Y:S02]  /*5450*/  LEA R51, R4, R49, 0x2 ;  /* 0x0000003104337211 */ /* 0x000fe400078e10ff */
[----:B------:R-:W-:-:S02]  /*5460*/  LEA R18, P3, R37, R184, 0x1 ;  /* 0x000000b825127211 */ /* 0x000fc400078608ff */
[C---:B------:R-:W-:Y:S02]  /*5470*/  LEA R53, R4.reuse, R51, 0x2 ;  /* 0x0000003304357211 */ /* 0x040fe400078e10ff */
[-C--:B------:R-:W-:Y:S02]  /*5480*/  LEA.HI.X.SX32 R191, R21, R185.reuse, 0x1, P1 ;  /* 0x000000b915bf7211 */ /* 0x080fe400008f0eff */
[-C--:B------:R-:W-:Y:S01]  /*5490*/  LEA.HI.X.SX32 R9, R29, R185.reuse, 0x1, P2 ;  /* 0x000000b91d097211 */ /* 0x080fe200010f0eff */
[C---:B------:R-:W-:Y:S01]  /*54a0*/  IMAD R55, R4.reuse, 0x4, R53 ;  /* 0x0000000404377824 */ /* 0x040fe200078e0235 */
[----:B------:R-:W-:Y:S02]  /*54b0*/  LEA.HI.X.SX32 R19, R37, R185, 0x1, P3 ;  /* 0x000000b925137211 */ /* 0x000fe400018f0eff */
[----:B------:R-:W-:Y:S02]  /*54c0*/  LEA R2, P1, R27, R184, 0x1 ;  /* 0x000000b81b027211 */ /* 0x000fe400078208ff */
[----:B------:R-:W-:-:S02]  /*54d0*/  LEA R57, R4, R55, 0x2 ;  /* 0x0000003704397211 */ /* 0x000fc400078e10ff */
[-C--:B------:R-:W-:Y:S02]  /*54e0*/  LEA R14, P2, R35, R184.reuse, 0x1 ;  /* 0x000000b8230e7211 */ /* 0x080fe400078408ff */
[----:B------:R-:W-:Y:S01]  /*54f0*/  LEA R24, P3, R43, R184, 0x1 ;  /* 0x000000b82b187211 */ /* 0x000fe200078608ff */
[C---:B------:R-:W-:Y:S01]  /*5500*/  IMAD R59, R4.reuse, 0x4, R57 ;  /* 0x00000004043b7824 */ /* 0x040fe200078e0239 */
[-C--:B------:R-:W-:Y:S02]  /*5510*/  LEA.HI.X.SX32 R3, R27, R185.reuse, 0x1, P1 ;  /* 0x000000b91b037211 */ /* 0x080fe400008f0eff */
[----:B------:R-:W-:Y:S02]  /*5520*/  LEA.HI.X.SX32 R15, R35, R185, 0x1, P2 ;  /* 0x000000b9230f7211 */ /* 0x000fe400010f0eff */
[----:B------:R-:W-:Y:S02]  /*5530*/  LEA R125, R4, R59, 0x2 ;  /* 0x0000003b047d7211 */ /* 0x000fe400078e10ff */
[----:B------:R-:W-:-:S02]  /*5540*/  LEA.HI.X.SX32 R25, R43, R185, 0x1, P3 ;  /* 0x000000b92b197211 */ /* 0x000fc400018f0eff */
[-C--:B------:R-:W-:Y:S01]  /*5550*/  LEA R12, P1, R33, R184.reuse, 0x1 ;  /* 0x000000b8210c7211 */ /* 0x080fe200078208ff */
[C---:B------:R-:W-:Y:S01]  /*5560*/  IMAD R127, R4.reuse, 0x4, R125 ;  /* 0x00000004047f7824 */ /* 0x040fe200078e027d */
[-C--:B------:R-:W-:Y:S02]  /*5570*/  LEA R22, P2, R41, R184.reuse, 0x1 ;  /* 0x000000b829167211 */ /* 0x080fe400078408ff */
[----:B------:R-:W-:Y:S02]  /*5580*/  LEA R30, P3, R49, R184, 0x1 ;  /* 0x000000b8311e7211 */ /* 0x000fe400078608ff */
[C---:B------:R-:W-:Y:S02]  /*5590*/  LEA R129, R4.reuse, R127, 0x2 ;  /* 0x0000007f04817211 */ /* 0x040fe400078e10ff */
[-C--:B------:R-:W-:Y:S02]  /*55a0*/  LEA.HI.X.SX32 R13, R33, R185.reuse, 0x1, P1 ;  /* 0x000000b9210d7211 */ /* 0x080fe400008f0eff */
[-C--:B------:R-:W-:Y:S01]  /*55b0*/  LEA.HI.X.SX32 R23, R41, R185.reuse, 0x1, P2 ;  /* 0x000000b929177211 */ /* 0x080fe200010f0eff */
[----:B------:R-:W-:Y:S01]  /*55c0*/  IMAD R131, R4, 0x4, R129 ;  /* 0x0000000404837824 */ /* 0x000fe200078e0281 */
[----:B------:R-:W-:-:S02]  /*55d0*/  LEA.HI.X.SX32 R31, R49, R185, 0x1, P3 ;  /* 0x000000b9311f7211 */ /* 0x000fc400018f0eff */
[-C--:B------:R-:W-:Y:S02]  /*55e0*/  LEA R20, P1, R39, R184.reuse, 0x1 ;  /* 0x000000b827147211 */ /* 0x080fe400078208ff */
[C---:B------:R-:W-:Y:S02]  /*55f0*/  LEA R133, R4.reuse, R131, 0x2 ;  /* 0x0000008304857211 */ /* 0x040fe400078e10ff */
[-C--:B------:R-:W-:Y:S02]  /*5600*/  LEA R28, P2, R47, R184.reuse, 0x1 ;  /* 0x000000b82f1c7211 */ /* 0x080fe400078408ff */
[----:B------:R-:W-:Y:S01]  /*5610*/  LEA R36, P3, R55, R184, 0x1 ;  /* 0x000000b837247211 */ /* 0x000fe200078608ff */
[----:B------:R-:W-:Y:S01]  /*5620*/  IMAD R135, R4, 0x4, R133 ;  /* 0x0000000404877824 */ /* 0x000fe200078e0285 */
[-C--:B------:R-:W-:Y:S02]  /*5630*/  LEA.HI.X.SX32 R21, R39, R185.reuse, 0x1, P1 ;  /* 0x000000b927157211 */ /* 0x080fe400008f0eff */
[----:B------:R-:W-:-:S02]  /*5640*/  LEA.HI.X.SX32 R29, R47, R185, 0x1, P2 ;  /* 0x000000b92f1d7211 */ /* 0x000fc400010f0eff */
[C---:B------:R-:W-:Y:S02]  /*5650*/  LEA R137, R4.reuse, R135, 0x2 ;  /* 0x0000008704897211 */ /* 0x040fe400078e10ff */
[----:B------:R-:W-:Y:S02]  /*5660*/  LEA.HI.X.SX32 R37, R55, R185, 0x1, P3 ;  /* 0x000000b937257211 */ /* 0x000fe400018f0eff */
[-C--:B------:R-:W-:Y:S01]  /*5670*/  LEA R26, P1, R45, R184.reuse, 0x1 ;  /* 0x000000b82d1a7211 */ /* 0x080fe200078208ff */
[C---:B------:R-:W-:Y:S01]  /*5680*/  IMAD R139, R4.reuse, 0x4, R137 ;  /* 0x00000004048b7824 */ /* 0x040fe200078e0289 */
[-C--:B------:R-:W-:Y:S02]  /*5690*/  LEA R34, P2, R53, R184.reuse, 0x1 ;  /* 0x000000b835227211 */ /* 0x080fe400078408ff */
[----:B------:R-:W-:Y:S02]  /*56a0*/  LEA R42, P3, R125, R184, 0x1 ;  /* 0x000000b87d2a7211 */ /* 0x000fe400078608ff */
[----:B------:R-:W-:-:S02]  /*56b0*/  LEA R141, R4, R139, 0x2 ;  /* 0x0000008b048d7211 */ /* 0x000fc400078e10ff */
[-C--:B------:R-:W-:Y:S02]  /*56c0*/  LEA.HI.X.SX32 R27, R45, R185.reuse, 0x1, P1 ;  /* 0x000000b92d1b7211 */ /* 0x080fe400008f0eff */
[-C--:B------:R-:W-:Y:S01]  /*56d0*/  LEA.HI.X.SX32 R35, R53, R185.reuse, 0x1, P2 ;  /* 0x000000b935237211 */ /* 0x080fe200010f0eff */
[C---:B------:R-:W-:Y:S01]  /*56e0*/  IMAD R143, R4.reuse, 0x4, R141 ;  /* 0x00000004048f7824 */ /* 0x040fe200078e028d */
[----:B------:R-:W-:Y:S02]  /*56f0*/  LEA.HI.X.SX32 R43, R125, R185, 0x1, P3 ;  /* 0x000000b97d2b7211 */ /* 0x000fe400018f0eff */
[-C--:B------:R-:W-:Y:S02]  /*5700*/  LEA R32, P1, R51, R184.reuse, 0x1 ;  /* 0x000000b833207211 */ /* 0x080fe400078208ff */
[----:B------:R-:W-:Y:S02]  /*5710*/  LEA R145, R4, R143, 0x2 ;  /* 0x0000008f04917211 */ /* 0x000fe400078e10ff */
[----:B------:R-:W-:-:S02]  /*5720*/  LEA R40, P2, R59, R184, 0x1 ;  /* 0x000000b83b287211 */ /* 0x000fc400078408ff */
[-C--:B------:R-:W-:Y:S01]  /*5730*/  LEA R48, P3, R131, R184.reuse, 0x1 ;  /* 0x000000b883307211 */ /* 0x080fe200078608ff */
[C---:B------:R-:W-:Y:S01]  /*5740*/  IMAD R147, R4.reuse, 0x4, R145 ;  /* 0x0000000404937824 */ /* 0x040fe200078e0291 */
[-C--:B------:R-:W-:Y:S02]  /*5750*/  LEA.HI.X.SX32 R33, R51, R185.reuse, 0x1, P1 ;  /* 0x000000b933217211 */ /* 0x080fe400008f0eff */
[----:B------:R-:W-:Y:S02]  /*5760*/  LEA.HI.X.SX32 R41, R59, R185, 0x1, P2 ;  /* 0x000000b93b297211 */ /* 0x000fe400010f0eff */
[C---:B------:R-:W-:Y:S02]  /*5770*/  LEA R153, R4.reuse, R147, 0x2 ;  /* 0x0000009304997211 */ /* 0x040fe400078e10ff */
[----:B------:R-:W-:Y:S02]  /*5780*/  LEA.HI.X.SX32 R49, R131, R185, 0x1, P3 ;  /* 0x000000b983317211 */ /* 0x000fe400018f0eff */
[-C--:B------:R-:W-:Y:S01]  /*5790*/  LEA R38, P1, R57, R184.reuse, 0x1 ;  /* 0x000000b839267211 */ /* 0x080fe200078208ff */
[----:B------:R-:W-:Y:S01]  /*57a0*/  IMAD R155, R4, 0x4, R153 ;  /* 0x00000004049b7824 */ /* 0x000fe200078e0299 */
[----:B------:R-:W-:-:S02]  /*57b0*/  LEA R46, P2, R129, R184, 0x1 ;  /* 0x000000b8812e7211 */ /* 0x000fc400078408ff */
[-C--:B------:R-:W-:Y:S02]  /*57c0*/  LEA R54, P3, R137, R184.reuse, 0x1 ;  /* 0x000000b889367211 */ /* 0x080fe400078608ff */
[C---:B------:R-:W-:Y:S02]  /*57d0*/  LEA R157, R4.reuse, R155, 0x2 ;  /* 0x0000009b049d7211 */ /* 0x040fe400078e10ff */
[-C--:B------:R-:W-:Y:S02]  /*57e0*/  LEA.HI.X.SX32 R39, R57, R185.reuse, 0x1, P1 ;  /* 0x000000b939277211 */ /* 0x080fe400008f0eff */
[-C--:B------:R-:W-:Y:S01]  /*57f0*/  LEA.HI.X.SX32 R47, R129, R185.reuse, 0x1, P2 ;  /* 0x000000b9812f7211 */ /* 0x080fe200010f0eff */
[----:B------:R-:W-:Y:S01]  /*5800*/  IMAD R159, R4, 0x4, R157 ;  /* 0x00000004049f7824 */ /* 0x000fe200078e029d */
[----:B------:R-:W-:Y:S02]  /*5810*/  LEA.HI.X.SX32 R55, R137, R185, 0x1, P3 ;  /* 0x000000b989377211 */ /* 0x000fe400018f0eff */
[----:B------:R-:W-:-:S02]  /*5820*/  LEA R44, P1, R127, R184, 0x1 ;  /* 0x000000b87f2c7211 */ /* 0x000fc400078208ff */
[C---:B------:R-:W-:Y:S02]  /*5830*/  LEA R161, R4.reuse, R159, 0x2 ;  /* 0x0000009f04a17211 */ /* 0x040fe400078e10ff */
[-C--:B------:R-:W-:Y:S02]  /*5840*/  LEA R52, P2, R135, R184.reuse, 0x1 ;  /* 0x000000b887347211 */ /* 0x080fe400078408ff */
[----:B------:R-:W-:Y:S01]  /*5850*/  LEA R124, P3, R143, R184, 0x1 ;  /* 0x000000b88f7c7211 */ /* 0x000fe200078608ff */
[C---:B------:R-:W-:Y:S01]  /*5860*/  IMAD R163, R4.reuse, 0x4, R161 ;  /* 0x0000000404a37824 */ /* 0x040fe200078e02a1 */
[-C--:B------:R-:W-:Y:S02]  /*5870*/  LEA.HI.X.SX32 R45, R127, R185.reuse, 0x1, P1 ;  /* 0x000000b97f2d7211 */ /* 0x080fe400008f0eff */
[----:B------:R-:W-:Y:S02]  /*5880*/  LEA.HI.X.SX32 R53, R135, R185, 0x1, P2 ;  /* 0x000000b987357211 */ /* 0x000fe400010f0eff */
[----:B------:R-:W-:-:S02]  /*5890*/  LEA R165, R4, R163, 0x2 ;  /* 0x000000a304a57211 */ /* 0x000fc400078e10ff */
[----:B------:R-:W-:Y:S02]  /*58a0*/  LEA.HI.X.SX32 R125, R143, R185, 0x1, P3 ;  /* 0x000000b98f7d7211 */ /* 0x000fe400018f0eff */
[-C--:B------:R-:W-:Y:S01]  /*58b0*/  LEA R50, P1, R133, R184.reuse, 0x1 ;  /* 0x000000b885327211 */ /* 0x080fe200078208ff */
[C---:B------:R-:W-:Y:S01]  /*58c0*/  IMAD R167, R4.reuse, 0x4, R165 ;  /* 0x0000000404a77824 */ /* 0x040fe200078e02a5 */
[-C--:B------:R-:W-:Y:S02]  /*58d0*/  LEA R58, P2, R141, R184.reuse, 0x1 ;  /* 0x000000b88d3a7211 */ /* 0x080fe400078408ff */
[----:B------:R-:W-:Y:S02]  /*58e0*/  LEA R130, P3, R153, R184, 0x1 ;  /* 0x000000b899827211 */ /* 0x000fe400078608ff */
[----:B------:R-:W-:Y:S02]  /*58f0*/  LEA R169, R4, R167, 0x2 ;  /* 0x000000a704a97211 */ /* 0x000fe400078e10ff */
[----:B------:R-:W-:-:S02]  /*5900*/  LEA.HI.X.SX32 R51, R133, R185, 0x1, P1 ;  /* 0x000000b985337211 */ /* 0x000fc400008f0eff */
[-C--:B------:R-:W-:Y:S01]  /*5910*/  LEA.HI.X.SX32 R59, R141, R185.reuse, 0x1, P2 ;  /* 0x000000b98d3b7211 */ /* 0x080fe200010f0eff */
[C---:B------:R-:W-:Y:S01]  /*5920*/  IMAD R171, R4.reuse, 0x4, R169 ;  /* 0x0000000404ab7824 */ /* 0x040fe200078e02a9 */
[----:B------:R-:W-:Y:S02]  /*5930*/  LEA.HI.X.SX32 R131, R153, R185, 0x1, P3 ;  /* 0x000000b999837211 */ /* 0x000fe400018f0eff */
[-C--:B------:R-:W-:Y:S02]  /*5940*/  LEA R56, P1, R139, R184.reuse, 0x1 ;  /* 0x000000b88b387211 */ /* 0x080fe400078208ff */
[C---:B------:R-:W-:Y:S02]  /*5950*/  LEA R173, R4.reuse, R171, 0x2 ;  /* 0x000000ab04ad7211 */ /* 0x040fe400078e10ff */
[-C--:B------:R-:W-:Y:S02]  /*5960*/  LEA R128, P2, R147, R184.reuse, 0x1 ;  /* 0x000000b893807211 */ /* 0x080fe400078408ff */
[----:B------:R-:W-:Y:S01]  /*5970*/  LEA R136, P3, R159, R184, 0x1 ;  /* 0x000000b89f887211 */ /* 0x000fe200078608ff */
[----:B------:R-:W-:Y:S01]  /*5980*/  IMAD R175, R4, 0x4, R173 ;  /* 0x0000000404af7824 */ /* 0x000fe200078e02ad */
[----:B------:R-:W-:-:S02]  /*5990*/  LEA.HI.X.SX32 R57, R139, R185, 0x1, P1 ;  /* 0x000000b98b397211 */ /* 0x000fc400008f0eff */
[----:B------:R-:W-:Y:S02]  /*59a0*/  LEA.HI.X.SX32 R129, R147, R185, 0x1, P2 ;  /* 0x000000b993817211 */ /* 0x000fe400010f0eff */
[C---:B------:R-:W-:Y:S02]  /*59b0*/  LEA R177, R4.reuse, R175, 0x2 ;  /* 0x000000af04b17211 */ /* 0x040fe400078e10ff */
[----:B------:R-:W-:Y:S02]  /*59c0*/  LEA.HI.X.SX32 R137, R159, R185, 0x1, P3 ;  /* 0x000000b99f897211 */ /* 0x000fe400018f0eff */
[-C--:B------:R-:W-:Y:S01]  /*59d0*/  LEA R126, P1, R145, R184.reuse, 0x1 ;  /* 0x000000b8917e7211 */ /* 0x080fe200078208ff */
[----:B------:R-:W-:Y:S01]  /*59e0*/  IMAD R179, R4, 0x4, R177 ;  /* 0x0000000404b37824 */ /* 0x000fe200078e02b1 */
[-C--:B------:R-:W-:Y:S02]  /*59f0*/  LEA R134, P2, R157, R184.reuse, 0x1 ;  /* 0x000000b89d867211 */ /* 0x080fe400078408ff */
[----:B------:R-:W-:-:S02]  /*5a00*/  LEA R142, P3, R165, R184, 0x1 ;  /* 0x000000b8a58e7211 */ /* 0x000fc400078608ff */
[C---:B------:R-:W-:Y:S02]  /*5a10*/  LEA R181, R4.reuse, R179, 0x2 ;  /* 0x000000b304b57211 */ /* 0x040fe400078e10ff */
[-C--:B------:R-:W-:Y:S02]  /*5a20*/  LEA.HI.X.SX32 R127, R145, R185.reuse, 0x1, P1 ;  /* 0x000000b9917f7211 */ /* 0x080fe400008f0eff */
[-C--:B------:R-:W-:Y:S02]  /*5a30*/  LEA.HI.X.SX32 R135, R157, R185.reuse, 0x1, P2 ;  /* 0x000000b99d877211 */ /* 0x080fe400010f0eff */
[----:B------:R-:W-:Y:S01]  /*5a40*/  LEA.HI.X.SX32 R143, R165, R185, 0x1, P3 ;  /* 0x000000b9a58f7211 */ /* 0x000fe200018f0eff */
[----:B------:R-:W-:Y:S01]  /*5a50*/  IMAD R165, R4, 0x4, R181 ;  /* 0x0000000404a57824 */ /* 0x000fe200078e02b5 */
[-C--:B------:R-:W-:Y:S02]  /*5a60*/  LEA R132, P1, R155, R184.reuse, 0x1 ;  /* 0x000000b89b847211 */ /* 0x080fe400078208ff */
[----:B------:R-:W-:-:S02]  /*5a70*/  LEA R140, P2, R163, R184, 0x1 ;  /* 0x000000b8a38c7211 */ /* 0x000fc400078408ff */
[-C--:B------:R-:W-:Y:S02]  /*5a80*/  LEA.HI.X.SX32 R133, R155, R185.reuse, 0x1, P1 ;  /* 0x000000b99b857211 */ /* 0x080fe400008f0eff */
[----:B------:R-:W-:Y:S02]  /*5a90*/  LEA.HI.X.SX32 R141, R163, R185, 0x1, P2 ;  /* 0x000000b9a38d7211 */ /* 0x000fe400010f0eff */
[-C--:B------:R-:W-:Y:S02]  /*5aa0*/  LEA R138, P1, R161, R184.reuse, 0x1 ;  /* 0x000000b8a18a7211 */ /* 0x080fe400078208ff */
[----:B------:R-:W-:Y:S02]  /*5ab0*/  LEA R146, P2, R169, R184, 0x1 ;  /* 0x000000b8a9927211 */ /* 0x000fe400078408ff */
[----:B------:R-:W-:Y:S02]  /*5ac0*/  LEA R183, R4, R165, 0x2 ;  /* 0x000000a504b77211 */ /* 0x000fe400078e10ff */
[----:B------:R-:W-:-:S02]  /*5ad0*/  LEA.HI.X.SX32 R139, R161, R185, 0x1, P1 ;  /* 0x000000b9a18b7211 */ /* 0x000fc400008f0eff */
[-C--:B------:R-:W-:Y:S01]  /*5ae0*/  LEA.HI.X.SX32 R147, R169, R185.reuse, 0x1, P2 ;  /* 0x000000b9a9937211 */ /* 0x080fe200010f0eff */
[----:B------:R-:W-:Y:S01]  /*5af0*/  IMAD R169, R4, 0x4, R183 ;  /* 0x0000000404a97824 */ /* 0x000fe200078e02b7 */
[-C--:B------:R-:W-:Y:S02]  /*5b00*/  LEA R144, P1, R167, R184.reuse, 0x1 ;  /* 0x000000b8a7907211 */ /* 0x080fe400078208ff */
[-C--:B------:R-:W-:Y:S02]  /*5b10*/  LEA R152, P3, R171, R184.reuse, 0x1 ;  /* 0x000000b8ab987211 */ /* 0x080fe400078608ff */
[-C--:B------:R-:W-:Y:S02]  /*5b20*/  LEA.HI.X.SX32 R145, R167, R185.reuse, 0x1, P1 ;  /* 0x000000b9a7917211 */ /* 0x080fe400008f0eff */
[----:B------:R-:W-:Y:S02]  /*5b30*/  LEA.HI.X.SX32 R153, R171, R185, 0x1, P3 ;  /* 0x000000b9ab997211 */ /* 0x000fe400018f0eff */
[----:B------:R-:W-:-:S02]  /*5b40*/  LEA R154, P1, R173, R184, 0x1 ;  /* 0x000000b8ad9a7211 */ /* 0x000fc400078208ff */
[C---:B------:R-:W-:Y:S02]  /*5b50*/  LEA R171, R4.reuse, R169, 0x2 ;  /* 0x000000a904ab7211 */ /* 0x040fe400078e10ff */
[-C--:B------:R-:W-:Y:S02]  /*5b60*/  LEA.HI.X.SX32 R155, R173, R185.reuse, 0x1, P1 ;  /* 0x000000b9ad9b7211 */ /* 0x080fe400008f0eff */
[-C--:B------:R-:W-:Y:S01]  /*5b70*/  LEA R156, P2, R175, R184.reuse, 0x1 ;  /* 0x000000b8af9c7211 */ /* 0x080fe200078408ff */
[C---:B------:R-:W-:Y:S01]  /*5b80*/  IMAD R173, R4.reuse, 0x4, R171 ;  /* 0x0000000404ad7824 */ /* 0x040fe200078e02ab */
[----:B------:R-:W-:Y:S02]  /*5b90*/  LEA R158, P3, R177, R184, 0x1 ;  /* 0x000000b8b19e7211 */ /* 0x000fe400078608ff */
[----:B------:R-:W-:Y:S02]  /*5ba0*/  LEA.HI.X.SX32 R157, R175, R185, 0x1, P2 ;  /* 0x000000b9af9d7211 */ /* 0x000fe400010f0eff */
[----:B------:R-:W-:-:S02]  /*5bb0*/  LEA R175, R4, R173, 0x2 ;  /* 0x000000ad04af7211 */ /* 0x000fc400078e10ff */
[-C--:B------:R-:W-:Y:S02]  /*5bc0*/  LEA.HI.X.SX32 R159, R177, R185.reuse, 0x1, P3 ;  /* 0x000000b9b19f7211 */ /* 0x080fe400018f0eff */
[-C--:B------:R-:W-:Y:S01]  /*5bd0*/  LEA R160, P1, R179, R184.reuse, 0x1 ;  /* 0x000000b8b3a07211 */ /* 0x080fe200078208ff */
[C---:B------:R-:W-:Y:S01]  /*5be0*/  IMAD R177, R4.reuse, 0x4, R175 ;  /* 0x0000000404b17824 */ /* 0x040fe200078e02af */
[-C--:B------:R-:W-:Y:S02]  /*5bf0*/  LEA R162, P2, R181, R184.reuse, 0x1 ;  /* 0x000000b8b5a27211 */ /* 0x080fe400078408ff */
[----:B------:R-:W-:Y:S02]  /*5c00*/  LEA.HI.X.SX32 R161, R179, R185, 0x1, P1 ;  /* 0x000000b9b3a17211 */ /* 0x000fe400008f0eff */
[----:B------:R-:W-:Y:S02]  /*5c10*/  LEA R164, P3, R165, R184, 0x1 ;  /* 0x000000b8a5a47211 */ /* 0x000fe400078608ff */
[----:B------:R-:W-:-:S02]  /*5c20*/  LEA R179, R4, R177, 0x2 ;  /* 0x000000b104b37211 */ /* 0x000fc400078e10ff */
[-C--:B------:R-:W-:Y:S02]  /*5c30*/  LEA.HI.X.SX32 R163, R181, R185.reuse, 0x1, P2 ;  /* 0x000000b9b5a37211 */ /* 0x080fe400010f0eff */
[-C--:B------:R-:W-:Y:S01]  /*5c40*/  LEA.HI.X.SX32 R165, R165, R185.reuse, 0x1, P3 ;  /* 0x000000b9a5a57211 */ /* 0x080fe200018f0eff */
[----:B------:R-:W-:Y:S01]  /*5c50*/  IMAD R181, R4, 0x4, R179 ;  /* 0x0000000404b57824 */ /* 0x000fe200078e02b3 */
[-C--:B------:R-:W-:Y:S02]  /*5c60*/  LEA R166, P1, R183, R184.reuse, 0x1 ;  /* 0x000000b8b7a67211 */ /* 0x080fe400078208ff */
[-C--:B------:R-:W-:Y:S02]  /*5c70*/  LEA R170, P3, R171, R184.reuse, 0x1 ;  /* 0x000000b8abaa7211 */ /* 0x080fe400078608ff */
[----:B------:R-:W-:Y:S02]  /*5c80*/  LEA R168, P2, R169, R184, 0x1 ;  /* 0x000000b8a9a87211 */ /* 0x000fe400078408ff */
[----:B------:R-:W-:-:S02]  /*5c90*/  LEA.HI.X.SX32 R167, R183, R185, 0x1, P1 ;  /* 0x000000b9b7a77211 */ /* 0x000fc400008f0eff */
[----:B------:R-:W-:Y:S02]  /*5ca0*/  LEA.HI.X.SX32 R171, R171, R185, 0x1, P3 ;  /* 0x000000b9abab7211 */ /* 0x000fe400018f0eff */
[-C--:B------:R-:W-:Y:S02]  /*5cb0*/  LEA R176, P3, R177, R184.reuse, 0x1 ;  /* 0x000000b8b1b07211 */ /* 0x080fe400078608ff */
[C---:B------:R-:W-:Y:S02]  /*5cc0*/  LEA R183, R4.reuse, R181, 0x2 ;  /* 0x000000b504b77211 */ /* 0x040fe400078e10ff */
[-C--:B------:R-:W-:Y:S02]  /*5cd0*/  LEA R172, P1, R173, R184.reuse, 0x1 ;  /* 0x000000b8adac7211 */ /* 0x080fe400078208ff */
[----:B------:R-:W-:Y:S01]  /*5ce0*/  LEA.HI.X.SX32 R169, R169, R185, 0x1, P2 ;  /* 0x000000b9a9a97211 */ /* 0x000fe200010f0eff */
[----:B------:R-:W-:Y:S01]  /*5cf0*/  IMAD R4, R4, 0x4, R183 ;  /* 0x0000000404047824 */ /* 0x000fe200078e02b7 */
[----:B------:R-:W-:-:S02]  /*5d00*/  LEA R174, P2, R175, R184, 0x1 ;  /* 0x000000b8afae7211 */ /* 0x000fc400078408ff */
[-C--:B------:R-:W-:Y:S02]  /*5d10*/  LEA.HI.X.SX32 R177, R177, R185.reuse, 0x1, P3 ;  /* 0x000000b9b1b17211 */ /* 0x080fe400018f0eff */
[-C--:B------:R-:W-:Y:S02]  /*5d20*/  LEA.HI.X.SX32 R173, R173, R185.reuse, 0x1, P1 ;  /* 0x000000b9adad7211 */ /* 0x080fe400008f0eff */
[-C--:B------:R-:W-:Y:S02]  /*5d30*/  LEA R182, P3, R183, R184.reuse, 0x1 ;  /* 0x000000b8b7b67211 */ /* 0x080fe400078608ff */
[-C--:B------:R-:W-:Y:S02]  /*5d40*/  LEA R178, P1, R179, R184.reuse, 0x1 ;  /* 0x000000b8b3b27211 */ /* 0x080fe400078208ff */
[----:B------:R-:W-:Y:S02]  /*5d50*/  LEA.HI.X.SX32 R175, R175, R185, 0x1, P2 ;  /* 0x000000b9afaf7211 */ /* 0x000fe400010f0eff */
[----:B------:R-:W-:-:S02]  /*5d60*/  LEA R180, P2, R181, R184, 0x1 ;  /* 0x000000b8b5b47211 */ /* 0x000fc400078408ff */
[-C--:B------:R-:W-:Y:S02]  /*5d70*/  LEA.HI.X.SX32 R183, R183, R185.reuse, 0x1, P3 ;  /* 0x000000b9b7b77211 */ /* 0x080fe400018f0eff */
[----:B------:R-:W-:Y:S02]  /*5d80*/  LEA R184, P4, R4, R184, 0x1 ;  /* 0x000000b804b87211 */ /* 0x000fe400078808ff */
[-C--:B------:R-:W-:Y:S02]  /*5d90*/  LEA.HI.X.SX32 R179, R179, R185.reuse, 0x1, P1 ;  /* 0x000000b9b3b37211 */ /* 0x080fe400008f0eff */
[----:B------:R-:W-:Y:S02]  /*5da0*/  FSETP.GEU.AND P3, PT, R6, 1.175494350822287508e-38, PT ;  /* 0x008000000600780b */ /* 0x000fe40003f6e000 */
[----:B------:R-:W-:Y:S02]  /*5db0*/  FSETP.GT.AND P1, PT, |R225|, 8.50705917302346158658e+37, PT ;  /* 0x7e800000e100780b */ /* 0x000fe40003f24200 */
[----:B------:R-:W-:-:S02]  /*5dc0*/  LEA.HI.X.SX32 R181, R181, R185, 0x1, P2 ;  /* 0x000000b9b5b57211 */ /* 0x000fc400010f0eff */
[----:B------:R-:W-:Y:S02]  /*5dd0*/  LEA.HI.X.SX32 R185, R4, R185, 0x1, P4 ;  /* 0x000000b904b97211 */ /* 0x000fe400020f0eff */
[----:B------:R-:W-:Y:S02]  /*5de0*/  FSEL R89, R89, R6, !P3 ;  /* 0x0000000659597208 */ /* 0x000fe40005800000 */
[----:B------:R-:W-:Y:S02]  /*5df0*/  FSEL R92, RZ, -23, P3 ;  /* 0xc1b80000ff5c7808 */ /* 0x000fe40001800000 */
[----:B------:R-:W-:Y:S02]  /*5e00*/  FSETP.GEU.AND P4, PT, R216, 1.175494350822287508e-38, PT ;  /* 0x00800000d800780b */ /* 0x000fe40003f8e000 */
[C---:B------:R-:W-:Y:S01]  /*5e10*/  FSETP.GEU.AND P3, PT, |R225|.reuse, 1.175494350822287508e-38, PT ;  /* 0x00800000e100780b */ /* 0x040fe20003f6e200 */
[----:B------:R-:W-:Y:S01]  /*5e20*/  @P1 FMUL R225, R225, 0.25 ;  /* 0x3e800000e1e11820 */ /* 0x000fe20000400000 */
[----:B------:R-:W-:Y:S01]  /*5e30*/  FSEL R17, R81, R216, !P4 ;  /* 0x000000d851117208 */ /* 0x000fe20006000000 */
[----:B------:R-:W-:Y:S01]  /*5e40*/  @P1 FMUL R111, R111, 0.25 ;  /* 0x3e8000006f6f1820 */ /* 0x000fe20000400000 */
[----:B------:R-:W-:Y:S01]  /*5e50*/  FSETP.GEU.AND P2, PT, R5, 1.175494350822287508e-38, PT ;  /* 0x008000000500780b */ /* 0x000fe20003f4e000 */
[----:B------:R-:W-:Y:S01]  /*5e60*/  @P1 FMUL R110, R110, 0.25 ;  /* 0x3e8000006e6e1820 */ /* 0x000fe20000400000 */
[----:B------:R-:W-:Y:S01]  /*5e70*/  IADD3 R82, R17, -0x3f3504f3, RZ ;  /* 0xc0cafb0d11527810 */ /* 0x000fe20007ffe0ff */
[----:B------:R-:W-:Y:S01]  /*5e80*/  @P1 FMUL R107, R107, 0.25 ;  /* 0x3e8000006b6b1820 */ /* 0x000fe20000400000 */
[----:B------:R-:W-:Y:S01]  /*5e90*/  FSEL R88, R88, R5, !P2 ;  /* 0x0000000558587208 */ /* 0x000fe20005000000 */
[----:B------:R-:W-:Y:S01]  /*5ea0*/  @P1 FMUL R106, R106, 0.25 ;  /* 0x3e8000006a6a1820 */ /* 0x000fe20000400000 */
[----:B------:R-:W-:Y:S01]  /*5eb0*/  LOP3.LUT R82, R82, 0xff800000, RZ, 0xc0, !PT ;  /* 0xff80000052527812 */ /* 0x000fe200078ec0ff */
[----:B------:R-:W-:Y:S01]  /*5ec0*/  @P1 FMUL R103, R103, 0.25 ;  /* 0x3e80000067671820 */ /* 0x000fe20000400000 */
[----:B------:R-:W-:Y:S01]  /*5ed0*/  FSEL R91, RZ, -23, P2 ;  /* 0xc1b80000ff5b7808 */ /* 0x000fe20001000000 */
[----:B------:R-:W-:Y:S01]  /*5ee0*/  @P1 FMUL R102, R102, 0.25 ;  /* 0x3e80000066661820 */ /* 0x000fe20000400000 */
[----:B------:R-:W-:Y:S01]  /*5ef0*/  FSETP.GT.AND P2, PT, |R216|, 8.50705917302346158658e+37, PT ;  /* 0x7e800000d800780b */ /* 0x000fe20003f44200 */
[----:B------:R-:W-:Y:S01]  /*5f00*/  @P1 FMUL R97, R97, 0.25 ;  /* 0x3e80000061611820 */ /* 0x000fe20000400000 */
[----:B------:R-:W0:Y:S01]  /*5f10*/  I2F R86, R82 ;  /* 0x0000005200567306 */ /* 0x000e220000201400 */
[----:B------:R-:W-:Y:S01]  /*5f20*/  @P1 FMUL R227, R227, 0.25 ;  /* 0x3e800000e3e31820 */ /* 0x000fe20000400000 */
[----:B------:R-:W-:Y:S01]  /*5f30*/  MOV R4, R80 ;  /* 0x0000005000047202 */ /* 0x000fe20000000f00 */
[----:B------:R-:W-:Y:S01]  /*5f40*/  @P1 FMUL R87, R87, 0.25 ;  /* 0x3e80000057571820 */ /* 0x000fe20000400000 */
[----:B------:R-:W-:Y:S01]  /*5f50*/  MOV R221, R100 ;  /* 0x0000006400dd7202 */ /* 0x000fe20000000f00 */
[----:B------:R-:W-:Y:S01]  /*5f60*/  @P1 FMUL R223, R223, 0.25 ;  /* 0x3e800000dfdf1820 */ /* 0x000fe20000400000 */
[----:B------:R-:W-:Y:S01]  /*5f70*/  FSEL R93, RZ, -23, P4 ;  /* 0xc1b80000ff5d7808 */ /* 0x000fe20002000000 */
[----:B------:R-:W-:Y:S01]  /*5f80*/  @P1 FMUL R219, R219, 0.25 ;  /* 0x3e800000dbdb1820 */ /* 0x000fe20000400000 */
[----:B------:R-:W-:Y:S01]  /*5f90*/  IADD3 R80, R88, -0x3f3504f3, RZ ;  /* 0xc0cafb0d58507810 */ /* 0x000fe20007ffe0ff */
[----:B------:R-:W-:Y:S01]  /*5fa0*/  @P1 FMUL R217, R217, 0.25 ;  /* 0x3e800000d9d91820 */ /* 0x000fe20000400000 */
[----:B------:R-:W-:Y:S01]  /*5fb0*/  IADD3 R81, R90, -0x3f3504f3, RZ ;  /* 0xc0cafb0d5a517810 */ /* 0x000fe20007ffe0ff */
[----:B------:R-:W-:Y:S01]  /*5fc0*/  @P1 FMUL R215, R215, 0.25 ;  /* 0x3e800000d7d71820 */ /* 0x000fe20000400000 */
[----:B------:R-:W-:Y:S01]  /*5fd0*/  LOP3.LUT R7, R80, 0xff800000, RZ, 0xc0, !PT ;  /* 0xff80000050077812 */ /* 0x000fe200078ec0ff */
[----:B------:R-:W-:Y:S01]  /*5fe0*/  @P1 FMUL R210, R210, 0.25 ;  /* 0x3e800000d2d21820 */ /* 0x000fe20000400000 */
[----:B------:R-:W-:Y:S01]  /*5ff0*/  IADD3 R80, R89, -0x3f3504f3, RZ ;  /* 0xc0cafb0d59507810 */ /* 0x000fe20007ffe0ff */
[----:B------:R-:W-:Y:S01]  /*6000*/  @!P3 FMUL R225, R225, 16777216 ;  /* 0x4b800000e1e1b820 */ /* 0x000fe20000400000 */
[----:B------:R-:W-:Y:S01]  /*6010*/  LOP3.LUT R81, R81, 0xff800000, RZ, 0xc0, !PT ;  /* 0xff80000051517812 */ /* 0x000fe200078ec0ff */
[----:B------:R-:W-:Y:S01]  /*6020*/  @P1 FMUL R209, R209, 0.25 ;  /* 0x3e800000d1d11820 */ /* 0x000fe20000400000 */
[----:B------:R-:W-:Y:S01]  /*6030*/  LOP3.LUT R80, R80, 0xff800000, RZ, 0xc0, !PT ;  /* 0xff80000050507812 */ /* 0x000fe200078ec0ff */
[----:B------:R-:W-:Y:S01]  /*6040*/  @P1 FMUL R212, R212, 0.25 ;  /* 0x3e800000d4d41820 */ /* 0x000fe20000400000 */
[----:B------:R-:W1:Y:S01]  /*6050*/  MUFU.RCP R104, R225 ;  /* 0x000000e100687308 */ /* 0x000e620000001000 */
[----:B------:R-:W-:Y:S01]  /*6060*/  @!P3 FMUL R111, R111, 16777216 ;  /* 0x4b8000006f6fb820 */ /* 0x000fe20000400000 */
[----:B------:R-:W-:Y:S01]  /*6070*/  FSETP.GT.AND P1, PT, |R6|, 8.50705917302346158658e+37, PT ;  /* 0x7e8000000600780b */ /* 0x000fe20003f24200 */
[----:B------:R-:W-:Y:S01]  /*6080*/  @!P3 FMUL R110, R110, 16777216 ;  /* 0x4b8000006e6eb820 */ /* 0x000fe20000400000 */
[----:B------:R-:W-:Y:S01]  /*6090*/  FSEL R94, RZ, -23, P5 ;  /* 0xc1b80000ff5e7808 */ /* 0x000fe20002800000 */
[----:B------:R-:W-:Y:S01]  /*60a0*/  @!P3 FMUL R107, R107, 16777216 ;  /* 0x4b8000006b6bb820 */ /* 0x000fe20000400000 */
[----:B------:R-:W-:Y:S01]  /*60b0*/  ISETP.GE.U32.AND P4, PT, R88, 0x7f800000, PT ;  /* 0x7f8000005800780c */ /* 0x000fe20003f86070 */
[----:B------:R-:W-:Y:S01]  /*60c0*/  @!P3 FMUL R106, R106, 16777216 ;  /* 0x4b8000006a6ab820 */ /* 0x000fe20000400000 */
[----:B------:R2:W-:Y:S01]  /*60d0*/  I2F R83, R80 ;  /* 0x0000005000537306 */ /* 0x0005e20000201400 */
[----:B------:R-:W-:Y:S01]  /*60e0*/  @!P3 FMUL R103, R103, 16777216 ;  /* 0x4b8000006767b820 */ /* 0x000fe20000400000 */
[----:B------:R-:W-:Y:S01]  /*60f0*/  ISETP.GE.U32.AND P5, PT, R89, 0x7f800000, PT ;  /* 0x7f8000005900780c */ /* 0x000fe20003fa6070 */
[----:B------:R-:W-:-:S02]  /*6100*/  @!P3 FMUL R102, R102, 16777216 ;  /* 0x4b8000006666b820 */ /* 0x000fc40000400000 */
[----:B------:R-:W-:Y:S02]  /*6110*/  @!P3 FMUL R97, R97, 16777216 ;  /* 0x4b8000006161b820 */ /* 0x000fe40000400000 */
[----:B------:R-:W-:Y:S01]  /*6120*/  @!P3 FMUL R227, R227, 16777216 ;  /* 0x4b800000e3e3b820 */ /* 0x000fe20000400000 */
[----:B------:R3:W-:Y:S01]  /*6130*/  I2F R85, R81 ;  /* 0x0000005100557306 */ /* 0x0007e20000201400 */
[----:B------:R-:W-:Y:S01]  /*6140*/  @!P3 FMUL R87, R87, 16777216 ;  /* 0x4b8000005757b820 */ /* 0x000fe20000400000 */
[----:B--2---:R-:W-:Y:S01]  /*6150*/  IADD3 R80, R89, -R80, RZ ;  /* 0x8000005059507210 */ /* 0x004fe20007ffe0ff */
[----:B------:R-:W-:Y:S02]  /*6160*/  @!P3 FMUL R223, R223, 16777216 ;  /* 0x4b800000dfdfb820 */ /* 0x000fe40000400000 */
[----:B------:R-:W-:Y:S02]  /*6170*/  @!P3 FMUL R219, R219, 16777216 ;  /* 0x4b800000dbdbb820 */ /* 0x000fe40000400000 */
[----:B------:R-:W-:Y:S01]  /*6180*/  @!P3 FMUL R217, R217, 16777216 ;  /* 0x4b800000d9d9b820 */ /* 0x000fe20000400000 */
[----:B------:R2:W-:Y:S01]  /*6190*/  I2F R84, R7 ;  /* 0x0000000700547306 */ /* 0x0005e20000201400 */
[----:B------:R-:W-:Y:S01]  /*61a0*/  @!P3 FMUL R215, R215, 16777216 ;  /* 0x4b800000d7d7b820 */ /* 0x000fe20000400000 */
[----:B---3--:R-:W-:Y:S01]  /*61b0*/  IADD3 R81, R90, -R81, RZ ;  /* 0x800000515a517210 */ /* 0x008fe20007ffe0ff */
[----:B------:R-:W-:-:S02]  /*61c0*/  @!P3 FMUL R210, R210, 16777216 ;  /* 0x4b800000d2d2b820 */ /* 0x000fc40000400000 */
[----:B------:R-:W-:Y:S02]  /*61d0*/  @!P3 FMUL R209, R209, 16777216 ;  /* 0x4b800000d1d1b820 */ /* 0x000fe40000400000 */
[----:B------:R-:W-:Y:S01]  /*61e0*/  @!P3 FMUL R212, R212, 16777216 ;  /* 0x4b800000d4d4b820 */ /* 0x000fe20000400000 */
[C---:B------:R-:W-:Y:S01]  /*61f0*/  FSETP.GEU.AND P3, PT, |R216|.reuse, 1.175494350822287508e-38, PT ;  /* 0x00800000d800780b */ /* 0x040fe20003f6e200 */
[----:B------:R-:W-:Y:S01]  /*6200*/  @P2 FMUL R216, R216, 0.25 ;  /* 0x3e800000d8d82820 */ /* 0x000fe20000400000 */
[----:B--2---:R-:W-:Y:S01]  /*6210*/  IADD3 R7, R88, -R7, RZ ;  /* 0x8000000758077210 */ /* 0x004fe20007ffe0ff */
[----:B------:R-:W-:Y:S02]  /*6220*/  @P2 FMUL R109, R109, 0.25 ;  /* 0x3e8000006d6d2820 */ /* 0x000fe40000400000 */
[----:B------:R-:W-:Y:S02]  /*6230*/  @P2 FMUL R108, R108, 0.25 ;  /* 0x3e8000006c6c2820 */ /* 0x000fe40000400000 */
[----:B------:R-:W-:-:S02]  /*6240*/  @P2 FMUL R226, R226, 0.25 ;  /* 0x3e800000e2e22820 */ /* 0x000fc40000400000 */
[----:B------:R-:W-:Y:S02]  /*6250*/  @P2 FMUL R224, R224, 0.25 ;  /* 0x3e800000e0e02820 */ /* 0x000fe40000400000 */
[----:B------:R-:W-:Y:S02]  /*6260*/  @P2 FMUL R222, R222, 0.25 ;  /* 0x3e800000dede2820 */ /* 0x000fe40000400000 */
[----:B------:R-:W-:Y:S02]  /*6270*/  @P2 FMUL R221, R221, 0.25 ;  /* 0x3e800000dddd2820 */ /* 0x000fe40000400000 */
        /* <DEDUP_REMOVED lines=9> */
[----:B------:R-:W-:Y:S01]  /*6310*/  @P2 FMUL R4, R4, 0.25 ;  /* 0x3e80000004042820 */ /* 0x000fe20000400000 */
[----:B------:R-:W-:Y:S01]  /*6320*/  FSETP.GT.AND P2, PT, |R5|, 8.50705917302346158658e+37, PT ;  /* 0x7e8000000500780b */ /* 0x000fe20003f44200 */
[----:B------:R-:W-:Y:S02]  /*6330*/  @!P3 FMUL R216, R216, 16777216 ;  /* 0x4b800000d8d8b820 */ /* 0x000fe40000400000 */
[----:B0-----:R-:W-:Y:S02]  /*6340*/  FFMA.FTZ R93, R86, 1.1920928955078125e-07, R93 ;  /* 0x34000000565d7823 */ /* 0x001fe4000001005d */
[----:B------:R-:W-:Y:S02]  /*6350*/  @!P3 FMUL R109, R109, 16777216 ;  /* 0x4b8000006d6db820 */ /* 0x000fe40000400000 */
[----:B------:R-:W-:Y:S02]  /*6360*/  @!P3 FMUL R108, R108, 16777216 ;  /* 0x4b8000006c6cb820 */ /* 0x000fe40000400000 */
[----:B------:R-:W-:-:S02]  /*6370*/  @!P3 FMUL R226, R226, 16777216 ;  /* 0x4b800000e2e2b820 */ /* 0x000fc40000400000 */
[----:B------:R-:W-:Y:S02]  /*6380*/  @!P3 FMUL R224, R224, 16777216 ;  /* 0x4b800000e0e0b820 */ /* 0x000fe40000400000 */
[----:B------:R-:W-:Y:S02]  /*6390*/  @!P3 FMUL R222, R222, 16777216 ;  /* 0x4b800000dedeb820 */ /* 0x000fe40000400000 */
[----:B------:R-:W-:Y:S02]  /*63a0*/  @!P3 FMUL R221, R221, 16777216 ;  /* 0x4b800000ddddb820 */ /* 0x000fe40000400000 */
        /* <DEDUP_REMOVED lines=9> */
[----:B------:R-:W-:Y:S01]  /*6440*/  @!P3 FMUL R4, R4, 16777216 ;  /* 0x4b8000000404b820 */ /* 0x000fe20000400000 */
[----:B------:R-:W-:Y:S01]  /*6450*/  FSETP.GEU.AND P3, PT, |R6|, 1.175494350822287508e-38, PT ;  /* 0x008000000600780b */ /* 0x000fe20003f6e200 */
[C---:B-1----:R-:W-:Y:S02]  /*6460*/  FMUL R86, R104.reuse, R97 ;  /* 0x0000006168567220 */ /* 0x042fe40000400000 */
[----:B------:R-:W-:Y:S02]  /*6470*/  FMUL R97, R104, R215 ;  /* 0x000000d768617220 */ /* 0x000fe40000400000 */
[----:B------:R-:W-:Y:S01]  /*6480*/  @P1 FMUL R119, R119, 0.25 ;  /* 0x3e80000077771820 */ /* 0x000fe20000400000 */
[----:B------:R-:W0:Y:S01]  /*6490*/  MUFU.RCP R215, R216 ;  /* 0x000000d800d77308 */ /* 0x000e220000001000 */
        /* <DEDUP_REMOVED lines=15> */
[----:B------:R-:W-:Y:S01]  /*6590*/  @P1 FMUL R114, R114, 0.25 ;  /* 0x3e80000072721820 */ /* 0x000fe20000400000 */
[C---:B------:R-:W-:Y:S01]  /*65a0*/  FSETP.GEU.AND P1, PT, |R5|.reuse, 1.175494350822287508e-38, PT ;  /* 0x008000000500780b */ /* 0x040fe20003f2e200 */
[----:B------:R-:W-:Y:S02]  /*65b0*/  @P2 FMUL R5, R5, 0.25 ;  /* 0x3e80000005052820 */ /* 0x000fe40000400000 */
[----:B------:R-:W-:Y:S02]  /*65c0*/  FMUL R99, R104, R102 ;  /* 0x0000006668637220 */ /* 0x000fe40000400000 */
[----:B------:R-:W-:Y:S02]  /*65d0*/  @!P3 FMUL R6, R6, 16777216 ;  /* 0x4b8000000606b820 */ /* 0x000fe40000400000 */
[----:B------:R-:W-:-:S02]  /*65e0*/  FMUL R102, R104, R209 ;  /* 0x000000d168667220 */ /* 0x000fc40000400000 */
[C---:B0-----:R-:W-:Y:S02]  /*65f0*/  FMUL R209, R215.reuse, R214 ;  /* 0x000000d6d7d17220 */ /* 0x041fe40000400000 */
[----:B------:R-:W-:Y:S02]  /*6600*/  FMUL R214, R215, R211 ;  /* 0x000000d3d7d67220 */ /* 0x000fe40000400000 */
[----:B------:R-:W-:Y:S01]  /*6610*/  @!P1 FMUL R5, R5, 16777216 ;  /* 0x4b80000005059820 */ /* 0x000fe20000400000 */
[----:B------:R-:W0:Y:S01]  /*6620*/  MUFU.RCP R211, R6 ;  /* 0x0000000600d37308 */ /* 0x000e220000001000 */
[----:B------:R-:W-:Y:S02]  /*6630*/  @P2 FMUL R69, R69, 0.25 ;  /* 0x3e80000045452820 */ /* 0x000fe40000400000 */
[----:B------:R-:W-:Y:S02]  /*6640*/  @P2 FMUL R72, R72, 0.25 ;  /* 0x3e80000048482820 */ /* 0x000fe40000400000 */
[----:B------:R-:W-:-:S02]  /*6650*/  @P2 FMUL R65, R65, 0.25 ;  /* 0x3e80000041412820 */ /* 0x000fc40000400000 */
[----:B------:R-:W-:Y:S01]  /*6660*/  @P2 FMUL R113, R113, 0.25 ;  /* 0x3e80000071712820 */ /* 0x000fe20000400000 */
[----:B------:R-:W1:Y:S01]  /*6670*/  MUFU.RCP R5, R5 ;  /* 0x0000000500057308 */ /* 0x000e620000001000 */
[----:B------:R-:W-:Y:S02]  /*6680*/  FFMA.FTZ R92, R83, 1.1920928955078125e-07, R92 ;  /* 0x34000000535c7823 */ /* 0x000fe4000001005c */
[----:B------:R-:W-:Y:S02]  /*6690*/  FFMA.FTZ R94, R85, 1.1920928955078125e-07, R94 ;  /* 0x34000000555e7823 */ /* 0x000fe4000001005e */
[----:B------:R-:W-:Y:S02]  /*66a0*/  @!P3 FMUL R74, R74, 16777216 ;  /* 0x4b8000004a4ab820 */ /* 0x000fe40000400000 */
[----:B------:R-:W-:Y:S02]  /*66b0*/  FFMA.FTZ R91, R84, 1.1920928955078125e-07, R91 ;  /* 0x34000000545b7823 */ /* 0x000fe4000001005b */
[----:B------:R-:W-:-:S02]  /*66c0*/  FMUL R83, R104, R111 ;  /* 0x0000006f68537220 */ /* 0x000fc40000400000 */
[C---:B------:R-:W-:Y:S02]  /*66d0*/  FMUL R98, R104.reuse, R106 ;  /* 0x0000006a68627220 */ /* 0x040fe40000400000 */
[----:B------:R-:W-:Y:S02]  /*66e0*/  FMUL R85, R104, R103 ;  /* 0x0000006768557220 */ /* 0x000fe40000400000 */
[----:B------:R-:W-:Y:S02]  /*66f0*/  @!P3 FMUL R118, R118, 16777216 ;  /* 0x4b8000007676b820 */ /* 0x000fe40000400000 */
[----:B------:R-:W-:Y:S02]  /*6700*/  @P2 FMUL R68, R68, 0.25 ;  /* 0x3e80000044442820 */ /* 0x000fe40000400000 */
[----:B------:R-:W-:Y:S02]  /*6710*/  @!P1 FMUL R69, R69, 16777216 ;  /* 0x4b80000045459820 */ /* 0x000fe40000400000 */
[----:B------:R-:W-:-:S02]  /*6720*/  FMUL R95, R104, R110 ;  /* 0x0000006e685f7220 */ /* 0x000fc40000400000 */
[C---:B------:R-:W-:Y:S02]  /*6730*/  FMUL R84, R104.reuse, R107 ;  /* 0x0000006b68547220 */ /* 0x040fe40000400000 */
[C---:B------:R-:W-:Y:S02]  /*6740*/  FMUL R100, R104.reuse, R227 ;  /* 0x000000e368647220 */ /* 0x040fe40000400000 */
[C---:B------:R-:W-:Y:S02]  /*6750*/  FMUL R87, R104.reuse, R87 ;  /* 0x0000005768577220 */ /* 0x040fe40000400000 */
[C---:B------:R-:W-:Y:S02]  /*6760*/  FMUL R101, R104.reuse, R223 ;  /* 0x000000df68657220 */ /* 0x040fe40000400000 */
[C---:B------:R-:W-:Y:S02]  /*6770*/  FMUL R96, R104.reuse, R219 ;  /* 0x000000db68607220 */ /* 0x040fe40000400000 */
[----:B------:R-:W-:-:S02]  /*6780*/  FMUL R106, R104, R217 ;  /* 0x000000d9686a7220 */ /* 0x000fc40000400000 */
[C---:B------:R-:W-:Y:S02]  /*6790*/  FMUL R111, R104.reuse, R210 ;  /* 0x000000d2686f7220 */ /* 0x040fe40000400000 */
[----:B------:R-:W-:Y:S02]  /*67a0*/  FMUL R212, R104, R212 ;  /* 0x000000d468d47220 */ /* 0x000fe40000400000 */
[C---:B------:R-:W-:Y:S02]  /*67b0*/  FMUL R103, R215.reuse, R109 ;  /* 0x0000006dd7677220 */ /* 0x040fe40000400000 */
[C---:B------:R-:W-:Y:S02]  /*67c0*/  FMUL R105, R215.reuse, R108 ;  /* 0x0000006cd7697220 */ /* 0x040fe40000400000 */
[----:B------:R-:W-:Y:S02]  /*67d0*/  FMUL R216, R215, R205 ;  /* 0x000000cdd7d87220 */ /* 0x000fe40000400000 */
[----:B------:R-:W-:-:S02]  /*67e0*/  @!P3 FMUL R79, R79, 16777216 ;  /* 0x4b8000004f4fb820 */ /* 0x000fc40000400000 */
[----:B------:R-:W-:Y:S02]  /*67f0*/  @P2 FMUL R73, R73, 0.25 ;  /* 0x3e80000049492820 */ /* 0x000fe40000400000 */
[----:B------:R-:W-:Y:S02]  /*6800*/  @P2 FMUL R60, R60, 0.25 ;  /* 0x3e8000003c3c2820 */ /* 0x000fe40000400000 */
[----:B------:R-:W-:Y:S02]  /*6810*/  @!P1 FMUL R72, R72, 16777216 ;  /* 0x4b80000048489820 */ /* 0x000fe40000400000 */
[C---:B------:R-:W-:Y:S02]  /*6820*/  FMUL R104, R215.reuse, R226 ;  /* 0x000000e2d7687220 */ /* 0x040fe40000400000 */
[C---:B------:R-:W-:Y:S02]  /*6830*/  FMUL R108, R215.reuse, R224 ;  /* 0x000000e0d76c7220 */ /* 0x040fe40000400000 */
        /* <DEDUP_REMOVED lines=9> */
[----:B------:R-:W-:Y:S02]  /*68d0*/  @!P3 FMUL R78, R78, 16777216 ;  /* 0x4b8000004e4eb820 */ /* 0x000fe40000400000 */
[----:B------:R-:W-:Y:S02]  /*68e0*/  @P2 FMUL R77, R77, 0.25 ;  /* 0x3e8000004d4d2820 */ /* 0x000fe40000400000 */
[----:B------:R-:W-:Y:S02]  /*68f0*/  @P2 FMUL R121, R121, 0.25 ;  /* 0x3e80000079792820 */ /* 0x000fe40000400000 */
[----:B------:R-:W-:-:S02]  /*6900*/  @P2 FMUL R61, R61, 0.25 ;  /* 0x3e8000003d3d2820 */ /* 0x000fc40000400000 */
[----:B------:R-:W-:Y:S02]  /*6910*/  @!P1 FMUL R65, R65, 16777216 ;  /* 0x4b80000041419820 */ /* 0x000fe40000400000 */
[----:B------:R-:W-:Y:S02]  /*6920*/  @!P1 FMUL R113, R113, 16777216 ;  /* 0x4b80000071719820 */ /* 0x000fe40000400000 */
[----:B------:R-:W-:Y:S02]  /*6930*/  @!P3 FMUL R71, R71, 16777216 ;  /* 0x4b8000004747b820 */ /* 0x000fe40000400000 */
[----:B------:R-:W-:Y:S02]  /*6940*/  @!P3 FMUL R70, R70, 16777216 ;  /* 0x4b8000004646b820 */ /* 0x000fe40000400000 */
[----:B------:R-:W-:Y:S02]  /*6950*/  @!P3 FMUL R62, R62, 16777216 ;  /* 0x4b8000003e3eb820 */ /* 0x000fe40000400000 */
[----:B------:R-:W-:-:S02]  /*6960*/  @!P3 FMUL R66, R66, 16777216 ;  /* 0x4b8000004242b820 */ /* 0x000fc40000400000 */
[----:B0-----:R-:W-:Y:S02]  /*6970*/  FMUL R215, R211, R74 ;  /* 0x0000004ad3d77220 */ /* 0x001fe40000400000 */
[----:B------:R-:W-:Y:S02]  /*6980*/  @P2 FMUL R112, R112, 0.25 ;  /* 0x3e80000070702820 */ /* 0x000fe40000400000 */
[----:B------:R-:W-:Y:S02]  /*6990*/  @!P3 FMUL R119, R119, 16777216 ;  /* 0x4b8000007777b820 */ /* 0x000fe40000400000 */
[----:B------:R-:W-:Y:S02]  /*69a0*/  @!P3 FMUL R75, R75, 16777216 ;  /* 0x4b8000004b4bb820 */ /* 0x000fe40000400000 */
[----:B------:R-:W-:Y:S02]  /*69b0*/  @!P3 FMUL R123, R123, 16777216 ;  /* 0x4b8000007b7bb820 */ /* 0x000fe40000400000 */
[----:B------:R-:W-:-:S02]  /*69c0*/  @!P3 FMUL R122, R122, 16777216 ;  /* 0x4b8000007a7ab820 */ /* 0x000fc40000400000 */
[----:B------:R-:W-:Y:S02]  /*69d0*/  @!P3 FMUL R63, R63, 16777216 ;  /* 0x4b8000003f3fb820 */ /* 0x000fe40000400000 */
[----:B------:R-:W-:Y:S02]  /*69e0*/  @!P3 FMUL R67, R67, 16777216 ;  /* 0x4b8000004343b820 */ /* 0x000fe40000400000 */
[----:B------:R-:W-:Y:S02]  /*69f0*/  @!P3 FMUL R115, R115, 16777216 ;  /* 0x4b8000007373b820 */ /* 0x000fe40000400000 */
[----:B------:R-:W-:Y:S02]  /*6a00*/  FMUL R4, R211, R118 ;  /* 0x00000076d3047220 */ /* 0x000fe40000400000 */
[----:B------:R-:W-:Y:S02]  /*6a10*/  @!P1 FMUL R68, R68, 16777216 ;  /* 0x4b80000044449820 */ /* 0x000fe40000400000 */
[----:B-1----:R-:W-:-:S02]  /*6a20*/  FMUL R74, R5, R69 ;  /* 0x00000045054a7220 */ /* 0x002fc40000400000 */
[----:B------:R-:W-:Y:S01]  /*6a30*/  @!P3 FMUL R114, R114, 16777216 ;  /* 0x4b8000007272b820 */ /* 0x000fe20000400000 */
[----:B------:R-:W-:Y:S01]  /*6a40*/  ISETP.GE.U32.AND P3, PT, R17, 0x7f800000, PT ;  /* 0x7f8000001100780c */ /* 0x000fe20003f66070 */
[----:B------:R-:W-:Y:S02]  /*6a50*/  FMUL R118, R211, R79 ;  /* 0x0000004fd3767220 */ /* 0x000fe40000400000 */
[----:B------:R-:W-:Y:S02]  /*6a60*/  @!P1 FMUL R73, R73, 16777216 ;  /* 0x4b80000049499820 */ /* 0x000fe40000400000 */
[----:B------:R-:W-:Y:S02]  /*6a70*/  @!P1 FMUL R60, R60, 16777216 ;  /* 0x4b8000003c3c9820 */ /* 0x000fe40000400000 */
[----:B------:R-:W-:Y:S02]  /*6a80*/  FMUL R69, R5, R72 ;  /* 0x0000004805457220 */ /* 0x000fe40000400000 */
[----:B------:R-:W-:-:S02]  /*6a90*/  FMUL R79, R211, R78 ;  /* 0x0000004ed34f7220 */ /* 0x000fc40000400000 */
[----:B------:R-:W-:Y:S02]  /*6aa0*/  @!P1 FMUL R77, R77, 16777216 ;  /* 0x4b8000004d4d9820 */ /* 0x000fe40000400000 */
[----:B------:R-:W-:Y:S01]  /*6ab0*/  @!P1 FMUL R121, R121, 16777216 ;  /* 0x4b80000079799820 */ /* 0x000fe20000400000 */
[----:B------:R-:W-:Y:S01]  /*6ac0*/  F2FP.PACK_AB R79, R4, R79 ;  /* 0x0000004f044f723e */ /* 0x000fe200000000ff */
[----:B------:R-:W-:Y:S02]  /*6ad0*/  @!P1 FMUL R61, R61, 16777216 ;  /* 0x4b8000003d3d9820 */ /* 0x000fe40000400000 */
[C---:B------:R-:W-:Y:S02]  /*6ae0*/  FMUL R72, R5.reuse, R65 ;  /* 0x0000004105487220 */ /* 0x040fe40000400000 */
[----:B------:R-:W-:Y:S02]  /*6af0*/  FMUL R113, R5, R113 ;  /* 0x0000007105717220 */ /* 0x000fe40000400000 */
[----:B------:R-:W-:-:S02]  /*6b00*/  FMUL R6, R211, R71 ;  /* 0x00000047d3067220 */ /* 0x000fc40000400000 */
[C---:B------:R-:W-:Y:S01]  /*6b10*/  FMUL R78, R211.reuse, R70 ;  /* 0x00000046d34e7220 */ /* 0x040fe20000400000 */
[----:B------:R-:W-:Y:S01]  /*6b20*/  F2FP.PACK_AB R72, R72, R113 ;  /* 0x000000714848723e */ /* 0x000fe200000000ff */
[C---:B------:R-:W-:Y:S02]  /*6b30*/  FMUL R217, R211.reuse, R62 ;  /* 0x0000003ed3d97220 */ /* 0x040fe40000400000 */
[C---:B------:R-:W-:Y:S01]  /*6b40*/  FMUL R218, R211.reuse, R66 ;  /* 0x00000042d3da7220 */ /* 0x040fe20000400000 */
[----:B------:R-:W-:Y:S01]  /*6b50*/  F2FP.PACK_AB R78, R78, R215 ;  /* 0x000000d74e4e723e */ /* 0x000fe200000000ff */
[----:B------:R-:W-:Y:S02]  /*6b60*/  @!P1 FMUL R112, R112, 16777216 ;  /* 0x4b80000070709820 */ /* 0x000fe40000400000 */
[C---:B------:R-:W-:Y:S02]  /*6b70*/  FMUL R119, R211.reuse, R119 ;  /* 0x00000077d3777220 */ /* 0x040fe40000400000 */
[----:B------:R-:W-:-:S02]  /*6b80*/  FMUL R71, R211, R75 ;  /* 0x0000004bd3477220 */ /* 0x000fc40000400000 */
[C---:B------:R-:W-:Y:S02]  /*6b90*/  FMUL R123, R211.reuse, R123 ;  /* 0x0000007bd37b7220 */ /* 0x040fe40000400000 */
[C---:B------:R-:W-:Y:S01]  /*6ba0*/  FMUL R122, R211.reuse, R122 ;  /* 0x0000007ad37a7220 */ /* 0x040fe20000400000 */
[----:B------:R-:W-:Y:S01]  /*6bb0*/  F2FP.PACK_AB R6, R6, R71 ;  /* 0x000000470606723e */ /* 0x000fe200000000ff */
[----:B------:R-:W-:Y:S01]  /*6bc0*/  FMUL R70, R211, R63 ;  /* 0x0000003fd3467220 */ /* 0x000fe20000400000 */
[----:B------:R-:W-:Y:S01]  /*6bd0*/  F2FP.PACK_AB R71, R95, R98 ;  /* 0x000000625f47723e */ /* 0x000fe200000000ff */
[C---:B------:R-:W-:Y:S02]  /*6be0*/  FMUL R62, R211.reuse, R67 ;  /* 0x00000043d33e7220 */ /* 0x040fe40000400000 */
[----:B------:R-:W-:Y:S02]  /*6bf0*/  FMUL R115, R211, R115 ;  /* 0x00000073d3737220 */ /* 0x000fe40000400000 */
[----:B------:R-:W-:-:S02]  /*6c00*/  FMUL R66, R5, R68 ;  /* 0x0000004405427220 */ /* 0x000fc40000400000 */
[----:B------:R-:W-:Y:S01]  /*6c10*/  FMUL R211, R211, R114 ;  /* 0x00000072d3d37220 */ /* 0x000fe20000400000 */
[----:B------:R-:W-:Y:S01]  /*6c20*/  F2FP.PACK_AB R4, R62, R115 ;  /* 0x000000733e04723e */ /* 0x000fe200000000ff */
[C---:B------:R-:W-:Y:S01]  /*6c30*/  FMUL R63, R5.reuse, R73 ;  /* 0x00000049053f7220 */ /* 0x040fe20000400000 */
[----:B------:R-:W-:Y:S01]  /*6c40*/  F2FP.PACK_AB R66, R66, R69 ;  /* 0x000000454242723e */ /* 0x000fe200000000ff */
[----:B------:R-:W-:Y:S01]  /*6c50*/  FMUL R68, R5, R60 ;  /* 0x0000003c05447220 */ /* 0x000fe20000400000 */
[----:B------:R-:W-:Y:S01]  /*6c60*/  F2FP.PACK_AB R69, R101, R106 ;  /* 0x0000006a6545723e */ /* 0x000fe200000000ff */
[C---:B------:R-:W-:Y:S01]  /*6c70*/  FMUL R114, R5.reuse, R77 ;  /* 0x0000004d05727220 */ /* 0x040fe20000400000 */
[----:B------:R-:W-:Y:S01]  /*6c80*/  F2FP.PACK_AB R74, R74, R63 ;  /* 0x0000003f4a4a723e */ /* 0x000fe200000000ff */
[----:B------:R-:W-:Y:S01]  /*6c90*/  FMUL R73, R5, R121 ;  /* 0x0000007905497220 */ /* 0x000fe20000400000 */
[----:B------:R-:W-:Y:S01]  /*6ca0*/  F2FP.PACK_AB R63, R105, R108 ;  /* 0x0000006c693f723e */ /* 0x000fe200000000ff */
[----:B------:R-:W-:Y:S01]  /*6cb0*/  FMUL R60, R5, R61 ;  /* 0x0000003d053c7220 */ /* 0x000fe20000400000 */
[----:B------:R-:W-:Y:S01]  /*6cc0*/  F2FP.PACK_AB R61, R213, R208 ;  /* 0x000000d0d53d723e */ /* 0x000fe200000000ff */
[----:B------:R-:W-:-:S02]  /*6cd0*/  FMUL R77, R5, R112 ;  /* 0x00000070054d7220 */ /* 0x000fc40000400000 */
[----:B------:R-:W-:Y:S01]  /*6ce0*/  IMAD.MOV.U32 R112, RZ, RZ, 0x3dc6b27f ;  /* 0x3dc6b27fff707424 */ /* 0x000fe200078e00ff */
[----:B------:R-:W-:Y:S01]  /*6cf0*/  F2FP.PACK_AB R73, R73, R60 ;  /* 0x0000003c4949723e */ /* 0x000fe200000000ff */
[----:B------:R-:W-:Y:S01]  /*6d00*/  FADD R113, R7, -1 ;  /* 0xbf80000007717421 */ /* 0x000fe20000000000 */
[----:B------:R-:W-:Y:S01]  /*6d10*/  F2FP.PACK_AB R7, R119, R118 ;  /* 0x000000767707723e */ /* 0x000fe200000000ff */
[----:B------:R-:W-:Y:S02]  /*6d20*/  @P2 FMUL R117, R117, 0.25 ;  /* 0x3e80000075752820 */ /* 0x000fe40000400000 */
[----:B------:R-:W-:Y:S02]  /*6d30*/  FFMA.FTZ R60, R113, R112, -0.16845393180847167969 ;  /* 0xbe2c7f30713c7423 */ /* 0x000fe40000010070 */
[----:B------:R-:W-:Y:S02]  /*6d40*/  @!P1 FMUL R117, R117, 16777216 ;  /* 0x4b80000075759820 */ /* 0x000fe40000400000 */
[----:B------:R-:W-:-:S02]  /*6d50*/  FFMA.FTZ R60, R113, R60, 0.1716887056827545166 ;  /* 0x3e2fcf2a713c7423 */ /* 0x000fc4000001003c */
[----:B------:R-:W-:Y:S02]  /*6d60*/  FMUL R75, R5, R117 ;  /* 0x00000075054b7220 */ /* 0x000fe40000400000 */
[----:B------:R-:W-:Y:S02]  /*6d70*/  FFMA.FTZ R60, R113, R60, -0.17900948226451873779 ;  /* 0xbe374e43713c7423 */ /* 0x000fe4000001003c */
[----:B------:R-:W-:Y:S01]  /*6d80*/  @P2 FMUL R64, R64, 0.25 ;  /* 0x3e80000040402820 */ /* 0x000fe20000400000 */
[----:B------:R-:W-:Y:S01]  /*6d90*/  F2FP.PACK_AB R75, R75, R114 ;  /* 0x000000724b4b723e */ /* 0x000fe200000000ff */
[C---:B------:R-:W-:Y:S01]  /*6da0*/  FFMA.FTZ R62, R113.reuse, R60, 0.20512372255325317383 ;  /* 0x3e520bf4713e7423 */ /* 0x040fe2000001003c */
[----:B------:R-:W-:Y:S01]  /*6db0*/  F2FP.PACK_AB R60, R206, R205 ;  /* 0x000000cdce3c723e */ /* 0x000fe200000000ff */
[----:B------:R-:W-:Y:S02]  /*6dc0*/  @P2 FMUL R116, R116, 0.25 ;  /* 0x3e80000074742820 */ /* 0x000fe40000400000 */
[----:B------:R-:W-:Y:S01]  /*6dd0*/  FFMA.FTZ R62, R113, R62, -0.24046532809734344482 ;  /* 0xbe763c8b713e7423 */ /* 0x000fe2000001003e */
[----:B------:R0:W-:Y:S01]  /*6de0*/  STS.128 [R204+0x200], R72 ;  /* 0x00020048cc007388 */ /* 0x0001e20000000c00 */
[----:B------:R-:W-:-:S02]  /*6df0*/  @P2 FMUL R76, R76, 0.25 ;  /* 0x3e8000004c4c2820 */ /* 0x000fc40000400000 */
[----:B------:R-:W-:Y:S01]  /*6e00*/  @P2 FMUL R120, R120, 0.25 ;  /* 0x3e80000078782820 */ /* 0x000fe20000400000 */
[----:B------:R-:W-:Y:S01]  /*6e10*/  FSETP.NEU.AND P2, PT, R88, RZ, PT ;  /* 0x000000ff5800720b */ /* 0x000fe20003f4d000 */
[----:B------:R-:W-:Y:S02]  /*6e20*/  @!P1 FMUL R64, R64, 16777216 ;  /* 0x4b80000040409820 */ /* 0x000fe40000400000 */
[----:B------:R-:W-:Y:S02]  /*6e30*/  @!P1 FMUL R116, R116, 16777216 ;  /* 0x4b80000074749820 */ /* 0x000fe40000400000 */
[----:B------:R-:W-:Y:S02]  /*6e40*/  @!P1 FMUL R76, R76, 16777216 ;  /* 0x4b8000004c4c9820 */ /* 0x000fe40000400000 */
[----:B------:R-:W-:Y:S01]  /*6e50*/  @!P1 FMUL R120, R120, 16777216 ;  /* 0x4b80000078789820 */ /* 0x000fe20000400000 */
[----:B------:R-:W-:Y:S01]  /*6e60*/  ISETP.GE.U32.AND P1, PT, R90, 0x7f800000, PT ;  /* 0x7f8000005a00780c */ /* 0x000fe20003f26070 */
[----:B------:R-:W-:-:S02]  /*6e70*/  FMUL R64, R5, R64 ;  /* 0x0000004005407220 */ /* 0x000fc40000400000 */
[----:B------:R-:W-:Y:S01]  /*6e80*/  FMUL R67, R5, R116 ;  /* 0x0000007405437220 */ /* 0x000fe20000400000 */
[----:B0-----:R-:W-:Y:S01]  /*6e90*/  F2FP.PACK_AB R73, R87, R96 ;  /* 0x000000605749723e */ /* 0x001fe200000000ff */
[----:B------:R-:W-:Y:S01]  /*6ea0*/  FFMA.FTZ R72, R113, R62, 0.28857114911079406738 ;  /* 0x3e93bf9971487423 */ /* 0x000fe2000001003e */
[----:B------:R-:W-:Y:S01]  /*6eb0*/  F2FP.PACK_AB R64, R64, R77 ;  /* 0x0000004d4040723e */ /* 0x000fe200000000ff */
[----:B------:R-:W-:Y:S01]  /*6ec0*/  FMUL R116, R5, R76 ;  /* 0x0000004c05747220 */ /* 0x000fe20000400000 */
[----:B------:R-:W-:Y:S01]  /*6ed0*/  F2FP.PACK_AB R76, R218, R211 ;  /* 0x000000d3da4c723e */ /* 0x000fe200000000ff */
[----:B------:R-:W-:Y:S01]  /*6ee0*/  FFMA.FTZ R72, R113, R72, -0.36067417263984680176 ;  /* 0xbeb8aa4971487423 */ /* 0x000fe20000010048 */
[----:B------:R-:W-:Y:S01]  /*6ef0*/  F2FP.PACK_AB R77, R122, R217 ;  /* 0x000000d97a4d723e */ /* 0x000fe200000000ff */
[----:B------:R-:W-:Y:S01]  /*6f00*/  FMUL R65, R5, R120 ;  /* 0x0000007805417220 */ /* 0x000fe20000400000 */
[----:B------:R-:W-:Y:S01]  /*6f10*/  F2FP.PACK_AB R67, R67, R116 ;  /* 0x000000744343723e */ /* 0x000fe200000000ff */
[----:B------:R-:W-:Y:S01]  /*6f20*/  FFMA.FTZ R72, R113, R72, 0.48089820146560668945 ;  /* 0x3ef6384a71487423 */ /* 0x000fe20000010048 */
[----:B------:R-:W-:Y:S01]  /*6f30*/  F2FP.PACK_AB R5, R123, R70 ;  /* 0x000000467b05723e */ /* 0x000fe200000000ff */
[----:B------:R-:W-:Y:S01]  /*6f40*/  IMAD.IADD R82, R17, 0x1, -R82 ;  /* 0x0000000111527824 */ /* 0x000fe200078e0a52 */
[----:B------:R-:W-:Y:S01]  /*6f50*/  F2FP.PACK_AB R65, R65, R68 ;  /* 0x000000444141723e */ /* 0x000fe200000000ff */
[----:B------:R-:W-:Y:S01]  /*6f60*/  FFMA.FTZ R74, R113, R72, -0.72134751081466674805 ;  /* 0xbf38aa3b714a7423 */ /* 0x000fe20000010048 */
[----:B------:R0:W-:Y:S01]  /*6f70*/  STS.128 [R204+0x80], R76 ;  /* 0x0000804ccc007388 */ /* 0x0001e20000000c00 */
[----:B------:R-:W-:Y:S01]  /*6f80*/  FADD R95, R80, -1 ;  /* 0xbf800000505f7421 */ /* 0x000fe20000000000 */
[----:B------:R-:W-:Y:S01]  /*6f90*/  F2FP.PACK_AB R72, R97, R102 ;  /* 0x000000666148723e */ /* 0x000fe200000000ff */
[----:B------:R-:W-:Y:S01]  /*6fa0*/  FADD R97, R82, -1 ;  /* 0xbf80000052617421 */ /* 0x000fe20000000000 */
[----:B------:R1:W-:Y:S01]  /*6fb0*/  STS.128 [R204], R64 ;  /* 0x00000040cc007388 */ /* 0x0003e20000000c00 */
[----:B------:R-:W-:-:S02]  /*6fc0*/  F2FP.PACK_AB R68, R111, R212 ;  /* 0x000000d46f44723e */ /* 0x000fc400000000ff */
[----:B------:R-:W-:Y:S01]  /*6fd0*/  F2FP.PACK_AB R62, R109, R210 ;  /* 0x000000d26d3e723e */ /* 0x000fe200000000ff */
[----:B------:R2:W-:Y:S01]  /*6fe0*/  STS.128 [R204+0x280], R4 ;  /* 0x00028004cc007388 */ /* 0x0005e20000000c00 */
[----:B------:R-:W-:Y:S01]  /*6ff0*/  F2FP.PACK_AB R70, R99, R100 ;  /* 0x000000646346723e */ /* 0x000fe200000000ff */
[----:B------:R-:W-:Y:S01]  /*7000*/  FADD R99, R81, -1 ;  /* 0xbf80000051637421 */ /* 0x000fe20000000000 */
[----:B------:R-:W-:Y:S01]  /*7010*/  F2FP.PACK_AB R75, R83, R84 ;  /* 0x00000054534b723e */ /* 0x000fe200000000ff */
[----:B------:R-:W-:Y:S01]  /*7020*/  STS.128 [R204+0x100], R60 ;  /* 0x0001003ccc007388 */ /* 0x000fe20000000c00 */
[----:B------:R-:W-:Y:S01]  /*7030*/  LOP3.LUT R100, R16, 0x40, RZ, 0x3c, !PT ;  /* 0x0000004010647812 */ /* 0x000fe200078e3cff */
[----:B0-----:R-:W-:Y:S01]  /*7040*/  FMUL R76, R113, R74 ;  /* 0x0000004a714c7220 */ /* 0x001fe20000400000 */
[----:B------:R-:W-:Y:S01]  /*7050*/  F2FP.PACK_AB R74, R85, R86 ;  /* 0x00000056554a723e */ /* 0x000fe200000000ff */
[----:B------:R0:W-:Y:S01]  /*7060*/  STS.128 [R204+0x180], R68 ;  /* 0x00018044cc007388 */ /* 0x0001e20000000c00 */
[----:B-1----:R-:W-:Y:S01]  /*7070*/  F2FP.PACK_AB R64, R207, R216 ;  /* 0x000000d8cf40723e */ /* 0x002fe200000000ff */
[----:B------:R-:W-:Y:S01]  /*7080*/  FMUL R76, R113, R76 ;  /* 0x0000004c714c7220 */ /* 0x000fe20000400000 */
[----:B------:R-:W-:Y:S01]  /*7090*/  F2FP.PACK_AB R65, R209, R214 ;  /* 0x000000d6d141723e */ /* 0x000fe200000000ff */
[----:B------:R1:W-:Y:S01]  /*70a0*/  STS.128 [R204+0x380], R72 ;  /* 0x00038048cc007388 */ /* 0x0003e20000000c00 */
[----:B------:R-:W-:Y:S01]  /*70b0*/  F2FP.PACK_AB R66, R107, R110 ;  /* 0x0000006e6b42723e */ /* 0x000fe200000000ff */
[----:B--2---:R-:W-:Y:S01]  /*70c0*/  FFMA.FTZ R4, R95, R112, -0.16845393180847167969 ;  /* 0xbe2c7f305f047423 */ /* 0x004fe20000010070 */
[----:B------:R-:W-:Y:S01]  /*70d0*/  F2FP.PACK_AB R67, R103, R104 ;  /* 0x000000686743723e */ /* 0x000fe200000000ff */
[----:B------:R-:W-:-:S02]  /*70e0*/  FFMA.FTZ R6, R97, R112, -0.16845393180847167969 ;  /* 0xbe2c7f3061067423 */ /* 0x000fc40000010070 */
[----:B------:R-:W-:Y:S02]  /*70f0*/  FFMA.FTZ R4, R95, R4, 0.1716887056827545166 ;  /* 0x3e2fcf2a5f047423 */ /* 0x000fe40000010004 */
[----:B------:R2:W-:Y:S01]  /*7100*/  STS.128 [R204+0x300], R64 ;  /* 0x00030040cc007388 */ /* 0x0005e20000000c00 */
[----:B------:R-:W-:Y:S02]  /*7110*/  FFMA.FTZ R6, R97, R6, 0.1716887056827545166 ;  /* 0x3e2fcf2a61067423 */ /* 0x000fe40000010006 */
[----:B------:R-:W-:Y:S01]  /*7120*/  FFMA.FTZ R4, R95, R4, -0.17900948226451873779 ;  /* 0xbe374e435f047423 */ /* 0x000fe20000010004 */
[----:B------:R-:W-:Y:S01]  /*7130*/  BAR.SYNC.DEFER_BLOCKING 0x0 ;  /* 0x0000000000007b1d */ /* 0x000fe20000010000 */
[----:B------:R-:W-:Y:S02]  /*7140*/  FFMA.FTZ R6, R97, R6, -0.17900948226451873779 ;  /* 0xbe374e4361067423 */ /* 0x000fe40000010006 */
[----:B------:R-:W-:Y:S02]  /*7150*/  FFMA.FTZ R96, R113, 1.4426950216293334961, R76 ;  /* 0x3fb8aa3b71607823 */ /* 0x000fe4000001004c */
[----:B0-----:R-:W-:-:S02]  /*7160*/  FFMA.FTZ R70, R97, R6, 0.20512372255325317383 ;  /* 0x3e520bf461467423 */ /* 0x001fc40000010006 */
[----:B------:R-:W-:Y:S02]  /*7170*/  FADD R91, R91, R96 ;  /* 0x000000605b5b7221 */ /* 0x000fe40000000000 */
[----:B-1----:R-:W-:Y:S02]  /*7180*/  FFMA.FTZ R74, R97, R70, -0.24046532809734344482 ;  /* 0xbe763c8b614a7423 */ /* 0x002fe40000010046 */
[----:B------:R-:W-:Y:S02]  /*7190*/  FFMA.FTZ R112, R99, R112, -0.16845393180847167969 ;  /* 0xbe2c7f3063707423 */ /* 0x000fe40000010070 */
[----:B--2---:R-:W-:Y:S02]  /*71a0*/  FFMA.FTZ R64, R95, R4, 0.20512372255325317383 ;  /* 0x3e520bf45f407423 */ /* 0x004fe40000010004 */
[----:B------:R-:W-:Y:S02]  /*71b0*/  FFMA.FTZ R78, R97, R74, 0.28857114911079406738 ;  /* 0x3e93bf99614e7423 */ /* 0x000fe4000001004a */
[----:B------:R-:W-:-:S02]  /*71c0*/  FFMA.FTZ R68, R95, R64, -0.24046532809734344482 ;  /* 0xbe763c8b5f447423 */ /* 0x000fc40000010040 */
[----:B------:R-:W-:Y:S02]  /*71d0*/  FFMA.FTZ R82, R97, R78, -0.36067417263984680176 ;  /* 0xbeb8aa4961527423 */ /* 0x000fe4000001004e */
[----:B------:R-:W-:Y:S02]  /*71e0*/  FFMA.FTZ R72, R95, R68, 0.28857114911079406738 ;  /* 0x3e93bf995f487423 */ /* 0x000fe40000010044 */
[----:B------:R-:W-:Y:S01]  /*71f0*/  FFMA.FTZ R84, R97, R82, 0.48089820146560668945 ;  /* 0x3ef6384a61547423 */ /* 0x000fe20000010052 */
[----:B------:R-:W0:Y:S01]  /*7200*/  LDS.128 R4, [R16] ;  /* 0x0000000010047984 */ /* 0x000e220000000c00 */
[----:B------:R-:W-:Y:S02]  /*7210*/  FFMA.FTZ R76, R95, R72, -0.36067417263984680176 ;  /* 0xbeb8aa495f4c7423 */ /* 0x000fe40000010048 */
[----:B------:R-:W-:Y:S01]  /*7220*/  FFMA.FTZ R98, R97, R84, -0.72134751081466674805 ;  /* 0xbf38aa3b61627423 */ /* 0x000fe20000010054 */
[----:B------:R-:W1:Y:S01]  /*7230*/  LDS.128 R72, [R100] ;  /* 0x0000000064487984 */ /* 0x000e620000000c00 */
[----:B------:R-:W-:-:S02]  /*7240*/  FFMA.FTZ R80, R95, R76, 0.48089820146560668945 ;  /* 0x3ef6384a5f507423 */ /* 0x000fc4000001004c */
[----:B------:R-:W-:Y:S01]  /*7250*/  FMUL R98, R97, R98 ;  /* 0x0000006261627220 */ /* 0x000fe20000400000 */
[----:B------:R-:W2:Y:S01]  /*7260*/  LDS.128 R60, [R16+0x400] ;  /* 0x00040000103c7984 */ /* 0x000ea20000000c00 */
[----:B------:R-:W-:Y:S02]  /*7270*/  FFMA.FTZ R112, R99, R112, 0.1716887056827545166 ;  /* 0x3e2fcf2a63707423 */ /* 0x000fe40000010070 */
[----:B------:R-:W-:Y:S01]  /*7280*/  FMUL R98, R97, R98 ;  /* 0x0000006261627220 */ /* 0x000fe20000400000 */
[----:B------:R-:W-:Y:S01]  /*7290*/  LDS.128 R64, [R16+0x800] ;  /* 0x0008000010407984 */ /* 0x000fe20000000c00 */
[----:B------:R-:W-:Y:S02]  /*72a0*/  FFMA.FTZ R112, R99, R112, -0.17900948226451873779 ;  /* 0xbe374e4363707423 */ /* 0x000fe40000010070 */
[----:B------:R-:W-:Y:S01]  /*72b0*/  FFMA.FTZ R98, R97, 1.4426950216293334961, R98 ;  /* 0x3fb8aa3b61627823 */ /* 0x000fe20000010062 */
[----:B------:R3:W-:Y:S01]  /*72c0*/  LDS.128 R68, [R16+0xc00] ;  /* 0x000c000010447984 */ /* 0x0007e20000000c00 */
[----:B------:R-:W-:-:S02]  /*72d0*/  FFMA.FTZ R112, R99, R112, 0.20512372255325317383 ;  /* 0x3e520bf463707423 */ /* 0x000fc40000010070 */
[----:B------:R-:W-:Y:S01]  /*72e0*/  FADD R93, R93, R98 ;  /* 0x000000625d5d7221 */ /* 0x000fe20000000000 */
[----:B------:R-:W4:Y:S01]  /*72f0*/  LDS.128 R76, [R100+0x400] ;  /* 0x00040000644c7984 */ /* 0x000f220000000c00 */
[----:B------:R-:W-:Y:S02]  /*7300*/  FFMA.FTZ R112, R99, R112, -0.24046532809734344482 ;  /* 0xbe763c8b63707423 */ /* 0x000fe40000010070 */
[----:B---3--:R-:W-:Y:S01]  /*7310*/  FFMA.FTZ R16, R95, R80, -0.72134751081466674805 ;  /* 0xbf38aa3b5f107423 */ /* 0x008fe20000010050 */
[----:B------:R-:W-:Y:S01]  /*7320*/  LDS.128 R84, [R100+0xc00] ;  /* 0x000c000064547984 */ /* 0x000fe20000000c00 */
[----:B------:R-:W-:Y:S02]  /*7330*/  FFMA.FTZ R112, R99, R112, 0.28857114911079406738 ;  /* 0x3e93bf9963707423 */ /* 0x000fe40000010070 */
[----:B------:R-:W-:Y:S01]  /*7340*/  FMUL R16, R95, R16 ;  /* 0x000000105f107220 */ /* 0x000fe20000400000 */
[----:B------:R-:W3:Y:S01]  /*7350*/  LDS.128 R80, [R100+0x800] ;  /* 0x0008000064507984 */ /* 0x000ee20000000c00 */
[----:B------:R-:W-:-:S02]  /*7360*/  FFMA.FTZ R112, R99, R112, -0.36067417263984680176 ;  /* 0xbeb8aa4963707423 */ /* 0x000fc40000010070 */
[----:B------:R-:W-:Y:S02]  /*7370*/  FMUL R16, R95, R16 ;  /* 0x000000105f107220 */ /* 0x000fe40000400000 */
[----:B------:R-:W-:Y:S02]  /*7380*/  FFMA.FTZ R112, R99, R112, 0.48089820146560668945 ;  /* 0x3ef6384a63707423 */ /* 0x000fe40000010070 */
[----:B------:R-:W-:Y:S01]  /*7390*/  FFMA.FTZ R95, R95, 1.4426950216293334961, R16 ;  /* 0x3fb8aa3b5f5f7823 */ /* 0x000fe20000010010 */
[----:B------:R-:W-:Y:S01]  /*73a0*/  @P5 MOV R16, 0x7f800000 ;  /* 0x7f80000000105802 */ /* 0x000fe20000000f00 */
[----:B------:R-:W-:Y:S02]  /*73b0*/  FFMA.FTZ R112, R99, R112, -0.72134751081466674805 ;  /* 0xbf38aa3b63707423 */ /* 0x000fe40000010070 */
[----:B------:R-:W-:Y:S01]  /*73c0*/  FADD R92, R92, R95 ;  /* 0x0000005f5c5c7221 */ /* 0x000fe20000000000 */
[----:B0-----:R0:W-:Y:S01]  /*73d0*/  STG.E.U16 [R202.64], R4 ;  /* 0x00000004ca007986 */ /* 0x0011e2000c101506 */
[----:B------:R-:W-:-:S02]  /*73e0*/  @P4 IMAD.MOV.U32 R95, RZ, RZ, 0x7f800000 ;  /* 0x7f800000ff5f4424 */ /* 0x000fc400078e00ff */
[----:B------:R-:W-:Y:S01]  /*73f0*/  @P5 FFMA.FTZ R92, R89, R16, +INF ;  /* 0x7f800000595c5423 */ /* 0x000fe20000010010 */
[----:B-1----:R1:W-:Y:S01]  /*7400*/  STG.E.U16 [R200.64], R72 ;  /* 0x00000048c8007986 */ /* 0x0023e2000c101506 */
[----:B------:R-:W-:Y:S01]  /*7410*/  @P4 FFMA.FTZ R91, R88, R95, +INF ;  /* 0x7f800000585b4423 */ /* 0x000fe2000001005f */
[----:B------:R-:W-:Y:S01]  /*7420*/  FSETP.NEU.AND P5, PT, R17, RZ, PT ;  /* 0x000000ff1100720b */ /* 0x000fe20003fad000 */
[----:B------:R-:W-:Y:S01]  /*7430*/  @P3 IMAD.MOV.U32 R88, RZ, RZ, 0x7f800000 ;  /* 0x7f800000ff583424 */ /* 0x000fe200078e00ff */
[----:B--2---:R-:W-:Y:S01]  /*7440*/  STG.E.U16 [R198.64], R60 ;  /* 0x0000003cc6007986 */ /* 0x004fe2000c101506 */
[----:B------:R-:W-:Y:S01]  /*7450*/  PRMT R16, R4, 0x7632, R16 ;  /* 0x0000763204107816 */ /* 0x000fe20000000010 */
[----:B------:R-:W-:Y:S01]  /*7460*/  FMUL R112, R99, R112 ;  /* 0x0000007063707220 */ /* 0x000fe20000400000 */
[----:B------:R-:W-:Y:S01]  /*7470*/  @P1 MOV R95, 0x7f800000 ;  /* 0x7f800000005f1802 */ /* 0x000fe20000000f00 */
[----:B------:R-:W-:Y:S01]  /*7480*/  @P3 FFMA.FTZ R93, R17, R88, +INF ;  /* 0x7f800000115d3423 */ /* 0x000fe20000010058 */
[----:B------:R-:W-:Y:S01]  /*7490*/  PRMT R17, R72, 0x7632, R17 ;  /* 0x0000763248117816 */ /* 0x000fe20000000011 */
[----:B------:R-:W-:Y:S01]  /*74a0*/  FMUL R112, R99, R112 ;  /* 0x0000007063707220 */ /* 0x000fe20000400000 */
[----:B0-----:R-:W-:-:S02]  /*74b0*/  PRMT R4, R60, 0x7632, R4 ;  /* 0x000076323c047816 */ /* 0x001fc40000000004 */
[----:B------:R-:W-:Y:S01]  /*74c0*/  FSETP.NEU.AND P4, PT, R89, RZ, PT ;  /* 0x000000ff5900720b */ /* 0x000fe20003f8d000 */
[----:B------:R-:W-:Y:S01]  /*74d0*/  FFMA.FTZ R99, R99, 1.4426950216293334961, R112 ;  /* 0x3fb8aa3b63637823 */ /* 0x000fe20000010070 */
[----:B----4-:R-:W-:Y:S01]  /*74e0*/  STG.E.U16 [R196.64], R76 ;  /* 0x0000004cc4007986 */ /* 0x010fe2000c101506 */
[----:B------:R-:W-:Y:S02]  /*74f0*/  PRMT R88, R79, 0x7632, R88 ;  /* 0x000076324f587816 */ /* 0x000fe40000000058 */
[----:B------:R-:W-:Y:S01]  /*7500*/  FADD R94, R94, R99 ;  /* 0x000000635e5e7221 */ /* 0x000fe20000000000 */
[----:B------:R0:W-:Y:S01]  /*7510*/  STG.E.U16 [R194.64], R64 ;  /* 0x00000040c2007986 */ /* 0x0001e2000c101506 */
[C---:B------:R-:W-:Y:S01]  /*7520*/  FSETP.NEU.AND P3, PT, R90.reuse, RZ, PT ;  /* 0x000000ff5a00720b */ /* 0x040fe20003f6d000 */
[----:B------:R-:W-:Y:S01]  /*7530*/  @P1 FFMA.FTZ R94, R90, R95, +INF ;  /* 0x7f8000005a5e1423 */ /* 0x000fe2000001005f */
[----:B------:R-:W-:Y:S01]  /*7540*/  PRMT R89, R67, 0x7632, R89 ;  /* 0x0000763243597816 */ /* 0x000fe20000000059 */
[----:B---3--:R2:W-:Y:S01]  /*7550*/  STG.E.U16 [R192.64], R80 ;  /* 0x00000050c0007986 */ /* 0x0085e2000c101506 */
[----:B-1----:R-:W-:-:S02]  /*7560*/  PRMT R72, R82, 0x7632, R72 ;  /* 0x0000763252487816 */ /* 0x002fc40000000048 */
[----:B------:R-:W-:Y:S01]  /*7570*/  PRMT R90, R83, 0x7632, R90 ;  /* 0x00007632535a7816 */ /* 0x000fe2000000005a */
[----:B------:R-:W-:Y:S01]  /*7580*/  STG.E.U16 [R190.64], R68 ;  /* 0x00000044be007986 */ /* 0x000fe2000c101506 */
[----:B0-----:R-:W-:-:S03]  /*7590*/  PRMT R64, R64, 0x7632, R64 ;  /* 0x0000763240407816 */ /* 0x001fc60000000040 */
[----:B------:R0:W-:Y:S04]  /*75a0*/  STG.E.U16 [R188.64], R84 ;  /* 0x00000054bc007986 */ /* 0x0001e8000c101506 */
[----:B------:R-:W-:Y:S01]  /*75b0*/  STG.E.U16 [R186.64], R16 ;  /* 0x00000010ba007986 */ /* 0x000fe2000c101506 */
[----:B--2---:R-:W-:-:S03]  /*75c0*/  PRMT R80, R80, 0x7632, R80 ;  /* 0x0000763250507816 */ /* 0x004fc60000000050 */
[----:B------:R1:W-:Y:S04]  /*75d0*/  STG.E.U16 [R2.64], R17 ;  /* 0x0000001102007986 */ /* 0x0003e8000c101506 */
[----:B------:R2:W-:Y:S01]  /*75e0*/  STG.E.U16 [R8.64], R4 ;  /* 0x0000000408007986 */ /* 0x0005e2000c101506 */
[----:B0-----:R-:W-:Y:S02]  /*75f0*/  PRMT R84, R84, 0x7632, R84 ;  /* 0x0000763254547816 */ /* 0x001fe40000000054 */
[----:B-1----:R-:W-:Y:S02]  /*7600*/  PRMT R3, R76, 0x7632, R3 ;  /* 0x000076324c037816 */ /* 0x002fe40000000003 */
[----:B------:R-:W-:Y:S02]  /*7610*/  PRMT R2, R73, 0x7632, R2 ;  /* 0x0000763249027816 */ /* 0x000fe40000000002 */
[----:B--2---:R-:W-:Y:S01]  /*7620*/  PRMT R9, R68, 0x7632, R9 ;  /* 0x0000763244097816 */ /* 0x004fe20000000009 */
[----:B------:R0:W-:Y:S01]  /*7630*/  STG.E.U16 [R10.64], R3 ;  /* 0x000000030a007986 */ /* 0x0001e2000c101506 */
[----:B------:R-:W-:-:S02]  /*7640*/  PRMT R68, R74, 0x7632, R68 ;  /* 0x000076324a447816 */ /* 0x000fc40000000044 */
[----:B------:R-:W-:Y:S01]  /*7650*/  PRMT R76, R86, 0x7632, R76 ;  /* 0x00007632564c7816 */ /* 0x000fe2000000004c */
[----:B------:R1:W-:Y:S01]  /*7660*/  STG.E.U16 [R12.64], R64 ;  /* 0x000000400c007986 */ /* 0x0003e2000c101506 */
[----:B------:R-:W-:-:S03]  /*7670*/  FSEL R4, R91, -INF , P2 ;  /* 0xff8000005b047808 */ /* 0x000fc60001000000 */
[----:B------:R-:W-:Y:S02]  /*7680*/  STG.E.U16 [R14.64], R80 ;  /* 0x000000500e007986 */ /* 0x000fe4000c101506 */
[----:B------:R-:W-:Y:S02]  /*7690*/  FFMA R8, R4, 0.69314718246459960938, R151 ;  /* 0x3f31721804087823 */ /* 0x000fe40000000097 */
[----:B------:R2:W-:Y:S01]  /*76a0*/  STG.E.U16 [R18.64], R9 ;  /* 0x0000000912007986 */ /* 0x0005e2000c101506 */
[----:B0-----:R-:W-:-:S03]  /*76b0*/  PRMT R3, R78, 0x7632, R3 ;  /* 0x000076324e037816 */ /* 0x001fc60000000003 */
[----:B------:R0:W-:Y:S01]  /*76c0*/  STG.E.U16 [R20.64], R84 ;  /* 0x0000005414007986 */ /* 0x0001e2000c101506 */
[----:B-1----:R-:W-:-:S03]  /*76d0*/  PRMT R12, R87, 0x7632, R12 ;  /* 0x00007632570c7816 */ /* 0x002fc6000000000c */
[----:B------:R1:W-:Y:S04]  /*76e0*/  STG.E.U16 [R22.64], R5 ;  /* 0x0000000516007986 */ /* 0x0003e8000c101506 */
[----:B------:R3:W-:Y:S01]  /*76f0*/  STG.E.U16 [R24.64], R73 ;  /* 0x0000004918007986 */ /* 0x0007e2000c101506 */
[----:B--2---:R-:W-:-:S03]  /*7700*/  PRMT R19, R5, 0x7632, R19 ;  /* 0x0000763205137816 */ /* 0x004fc60000000013 */
[----:B------:R2:W-:Y:S01]  /*7710*/  STG.E.U16 [R26.64], R61 ;  /* 0x0000003d1a007986 */ /* 0x0005e2000c101506 */
[----:B0-----:R-:W-:-:S03]  /*7720*/  PRMT R21, R61, 0x7632, R21 ;  /* 0x000076323d157816 */ /* 0x001fc60000000015 */
[----:B------:R-:W-:Y:S01]  /*7730*/  STG.E.U16 [R28.64], R77 ;  /* 0x0000004d1c007986 */ /* 0x000fe2000c101506 */
[----:B-1----:R-:W-:Y:S02]  /*7740*/  PRMT R22, R77, 0x7632, R22 ;  /* 0x000076324d167816 */ /* 0x002fe40000000016 */
[----:B------:R-:W-:Y:S01]  /*7750*/  PRMT R23, R65, 0x7632, R23 ;  /* 0x0000763241177816 */ /* 0x000fe20000000017 */
[----:B------:R-:W-:Y:S01]  /*7760*/  STG.E.U16 [R30.64], R65 ;  /* 0x000000411e007986 */ /* 0x000fe2000c101506 */
[----:B---3--:R-:W-:Y:S02]  /*7770*/  PRMT R24, R81, 0x7632, R24 ;  /* 0x0000763251187816 */ /* 0x008fe40000000018 */
[----:B------:R-:W-:Y:S01]  /*7780*/  PRMT R25, R69, 0x7632, R25 ;  /* 0x0000763245197816 */ /* 0x000fe20000000019 */
[----:B------:R-:W-:Y:S01]  /*7790*/  STG.E.U16 [R32.64], R81 ;  /* 0x0000005120007986 */ /* 0x000fe2000c101506 */
[----:B--2---:R-:W-:Y:S02]  /*77a0*/  PRMT R26, R85, 0x7632, R26 ;  /* 0x00007632551a7816 */ /* 0x004fe4000000001a */
[----:B------:R-:W-:Y:S01]  /*77b0*/  PRMT R73, R70, 0x7632, R73 ;  /* 0x0000763246497816 */ /* 0x000fe20000000049 */
[----:B------:R0:W-:Y:S01]  /*77c0*/  STG.E.U16 [R34.64], R69 ;  /* 0x0000004522007986 */ /* 0x0001e2000c101506 */
[----:B------:R-:W-:-:S03]  /*77d0*/  FSEL R5, R94, -INF , P3 ;  /* 0xff8000005e057808 */ /* 0x000fc60001800000 */
[----:B------:R1:W-:Y:S02]  /*77e0*/  STG.E.U16 [R36.64], R85 ;  /* 0x0000005524007986 */ /* 0x0003e4000c101506 */
[----:B------:R-:W-:Y:S02]  /*77f0*/  FFMA R11, R5, 0.69314718246459960938, R150 ;  /* 0x3f317218050b7823 */ /* 0x000fe40000000096 */
[----:B------:R-:W-:Y:S04]  /*7800*/  STG.E.U16 [R38.64], R19 ;  /* 0x0000001326007986 */ /* 0x000fe8000c101506 */
[----:B------:R2:W-:Y:S01]  /*7810*/  STG.E.U16 [R40.64], R2 ;  /* 0x0000000228007986 */ /* 0x0005e2000c101506 */
[----:B0-----:R-:W-:-:S03]  /*7820*/  PRMT R69, R62, 0x7632, R69 ;  /* 0x000076323e457816 */ /* 0x001fc60000000045 */
[----:B------:R-:W-:Y:S01]  /*7830*/  STG.E.U16 [R42.64], R21 ;  /* 0x000000152a007986 */ /* 0x000fe2000c101506 */
[----:B-1----:R-:W-:-:S03]  /*7840*/  PRMT R85, R7, 0x7632, R85 ;  /* 0x0000763207557816 */ /* 0x002fc60000000055 */
[----:B------:R-:W-:Y:S04]  /*7850*/  STG.E.U16 [R44.64], R22 ;  /* 0x000000162c007986 */ /* 0x000fe8000c101506 */
[----:B------:R-:W-:Y:S01]  /*7860*/  STG.E.U16 [R46.64], R23 ;  /* 0x000000172e007986 */ /* 0x000fe2000c101506 */
[----:B--2---:R-:W-:-:S03]  /*7870*/  PRMT R2, R6, 0x7632, R2 ;  /* 0x0000763206027816 */ /* 0x004fc60000000002 */
[----:B------:R-:W-:Y:S04]  /*7880*/  STG.E.U16 [R48.64], R24 ;  /* 0x0000001830007986 */ /* 0x000fe8000c101506 */
[----:B------:R-:W-:Y:S04]  /*7890*/  STG.E.U16 [R50.64], R25 ;  /* 0x0000001932007986 */ /* 0x000fe8000c101506 */
[----:B------:R-:W-:Y:S04]  /*78a0*/  STG.E.U16 [R52.64], R26 ;  /* 0x0000001a34007986 */ /* 0x000fe8000c101506 */
[----:B------:R0:W-:Y:S04]  /*78b0*/  STG.E.U16 [R54.64], R6 ;  /* 0x0000000636007986 */ /* 0x0001e8000c101506 */
[----:B------:R-:W-:Y:S04]  /*78c0*/  STG.E.U16 [R56.64], R74 ;  /* 0x0000004a38007986 */ /* 0x000fe8000c101506 */
[----:B------:R-:W-:Y:S04]  /*78d0*/  STG.E.U16 [R58.64], R62 ;  /* 0x0000003e3a007986 */ /* 0x000fe8000c101506 */
[----:B------:R-:W-:Y:S01]  /*78e0*/  STG.E.U16 [R124.64], R78 ;  /* 0x0000004e7c007986 */ /* 0x000fe2000c101506 */
[----:B0-----:R-:W-:-:S03]  /*78f0*/  PRMT R6, R63, 0x7632, R6 ;  /* 0x000076323f067816 */ /* 0x001fc60000000006 */
[----:B------:R0:W-:Y:S04]  /*7900*/  STG.E.U16 [R126.64], R66 ;  /* 0x000000427e007986 */ /* 0x0001e8000c101506 */
[----:B------:R-:W-:Y:S04]  /*7910*/  STG.E.U16 [R128.64], R82 ;  /* 0x0000005280007986 */ /* 0x000fe8000c101506 */
[----:B------:R-:W-:Y:S04]  /*7920*/  STG.E.U16 [R130.64], R70 ;  /* 0x0000004682007986 */ /* 0x000fe8000c101506 */
[----:B------:R1:W-:Y:S01]  /*7930*/  STG.E.U16 [R132.64], R86 ;  /* 0x0000005684007986 */ /* 0x0003e2000c101506 */
[----:B0-----:R-:W-:-:S03]  /*7940*/  PRMT R66, R66, 0x7632, R66 ;  /* 0x0000763242427816 */ /* 0x001fc60000000042 */
[----:B------:R0:W-:Y:S04]  /*7950*/  STG.E.U16 [R134.64], R2 ;  /* 0x0000000286007986 */ /* 0x0001e8000c101506 */
[----:B------:R-:W-:Y:S04]  /*7960*/  STG.E.U16 [R136.64], R68 ;  /* 0x0000004488007986 */ /* 0x000fe8000c101506 */
[----:B------:R-:W-:Y:S01]  /*7970*/  STG.E.U16 [R138.64], R69 ;  /* 0x000000458a007986 */ /* 0x000fe2000c101506 */
[----:B-1----:R-:W-:-:S03]  /*7980*/  PRMT R86, R75, 0x7632, R86 ;  /* 0x000076324b567816 */ /* 0x002fc60000000056 */
[----:B------:R1:W-:Y:S01]  /*7990*/  STG.E.U16 [R140.64], R3 ;  /* 0x000000038c007986 */ /* 0x0003e2000c101506 */
[----:B0-----:R-:W-:-:S03]  /*79a0*/  FSEL R2, R93, -INF , P5 ;  /* 0xff8000005d027808 */ /* 0x001fc60002800000 */
[----:B------:R-:W-:Y:S02]  /*79b0*/  STG.E.U16 [R142.64], R66 ;  /* 0x000000428e007986 */ /* 0x000fe4000c101506 */
[----:B------:R-:W-:Y:S02]  /*79c0*/  FFMA R10, R2, 0.69314718246459960938, R149 ;  /* 0x3f317218020a7823 */ /* 0x000fe40000000095 */
[----:B------:R-:W-:Y:S04]  /*79d0*/  STG.E.U16 [R144.64], R72 ;  /* 0x0000004890007986 */ /* 0x000fe8000c101506 */
[----:B------:R-:W-:Y:S01]  /*79e0*/  STG.E.U16 [R146.64], R73 ;  /* 0x0000004992007986 */ /* 0x000fe2000c101506 */
[----:B-1----:R-:W-:-:S03]  /*79f0*/  FSEL R3, R92, -INF , P4 ;  /* 0xff8000005c037808 */ /* 0x002fc60002000000 */
[----:B------:R-:W-:Y:S02]  /*7a00*/  STG.E.U16 [R152.64], R76 ;  /* 0x0000004c98007986 */ /* 0x000fe4000c101506 */
[----:B------:R-:W-:Y:S02]  /*7a10*/  FFMA R9, R3, 0.69314718246459960938, R148 ;  /* 0x3f31721803097823 */ /* 0x000fe40000000094 */
[----:B------:R0:W-:Y:S04]  /*7a20*/  STG.E.U16 [R154.64], R7 ;  /* 0x000000079a007986 */ /* 0x0001e8000c101506 */
[----:B------:R1:W-:Y:S04]  /*7a30*/  STG.E.U16 [R156.64], R75 ;  /* 0x0000004b9c007986 */ /* 0x0003e8000c101506 */
[----:B------:R1:W-:Y:S04]  /*7a40*/  STG.E.U16 [R158.64], R63 ;  /* 0x0000003f9e007986 */ /* 0x0003e8000c101506 */
[----:B------:R1:W-:Y:S01]  /*7a50*/  STG.E.U16 [R160.64], R79 ;  /* 0x0000004fa0007986 */ /* 0x0003e2000c101506 */
[----:B0-----:R-:W-:-:S03]  /*7a60*/  PRMT R7, R71, 0x7632, R7 ;  /* 0x0000763247077816 */ /* 0x001fc60000000007 */
[----:B------:R1:W-:Y:S04]  /*7a70*/  STG.E.U16 [R162.64], R67 ;  /* 0x00000043a2007986 */ /* 0x0003e8000c101506 */
        /* <DEDUP_REMOVED lines=11> */
[----:B------:R-:W-:Y:S06]  /*7b30*/  BAR.SYNC.DEFER_BLOCKING 0x0 ;  /* 0x0000000000007b1d */ /* 0x000fec0000010000 */
[----:B------:R1:W-:Y:S04]  /*7b40*/  STS.128 [R252.X4], R8 ;  /* 0x00000008fc007388 */ /* 0x0003e80000004c00 */
[----:B------:R-:W-:Y:S06]  /*7b50*/  BAR.SYNC.DEFER_BLOCKING 0x0 ;  /* 0x0000000000007b1d */ /* 0x000fec0000010000 */
[----:B------:R-:W-:Y:S05]  /*7b60*/  @P0 EXIT ;  /* 0x000000000000094d */ /* 0x000fea0003800000 */
[----:B-1----:R-:W0:Y:S01]  /*7b70*/  LDS R7, [R0] ;  /* 0x0000000000077984 */ /* 0x002e220000000800 */
[----:B------:R-:W-:Y:S01]  /*7b80*/  IMAD R2, R229, c[0x0][0x1cc], RZ ;  /* 0x00007300e5027a24 */ /* 0x000fe200078e02ff */
[C---:B------:R-:W-:Y:S01]  /*7b90*/  SHF.L.U32 R6, R228.reuse, 0x2, RZ ;  /* 0x00000002e4067819 */ /* 0x040fe200000006ff */
[----:B------:R-:W-:-:S04]  /*7ba0*/  IMAD.HI R5, R228, 0x4, RZ ;  /* 0x00000004e4057827 */ /* 0x000fc800078e02ff */
[C---:B------:R-:W-:Y:S02]  /*7bb0*/  IMAD.SHL.U32 R3, R2.reuse, 0x4, RZ ;  /* 0x0000000402037824 */ /* 0x040fe400078e00ff */
[----:B------:R-:W-:-:S03]  /*7bc0*/  IMAD.HI R4, R2, 0x4, RZ ;  /* 0x0000000402047827 */ /* 0x000fc600078e02ff */
[----:B------:R-:W-:-:S04]  /*7bd0*/  IADD3 R2, P0, P1, R6, c[0x0][0x180], R3 ;  /* 0x0000600006027a10 */ /* 0x000fc8000791e003 */
[----:B------:R-:W-:-:S05]  /*7be0*/  IADD3.X R3, R5, c[0x0][0x184], R4, P0, P1 ;  /* 0x0000610005037a10 */ /* 0x000fca00007e2404 */
[----:B0-----:R-:W-:Y:S01]  /*7bf0*/  STG.E [R2.64], R7 ;  /* 0x0000000702007986 */ /* 0x001fe2000c101906 */
[----:B------:R-:W-:Y:S05]  /*7c00*/  EXIT ;  /* 0x000000000000794d */ /* 0x000fea0003800000 */
.L_x_2:
[----:B------:R-:W-:-:S00]  /*7c10*/  BRA `(.L_x_2) ;  /* 0xfffffff000007947 */ /* 0x000fc0000383ffff */
[----:B------:R-:W-:-:S00]  /*7c20*/  NOP ;  /* 0x0000000000007918 */ /* 0x000fc00000000000 */
        /* <DEDUP_REMOVED lines=13> */
.L_x_3:


//--------------------- .nv.global.init           --------------------------
	.section	.nv.global.init,"aw",@progbits
.nv.global.init:
	.type		_$_str,@object
	.size		_$_str,(.L_0 - _$_str)
_$_str:
        /*0000*/ 	.byte	0x5f, 0x5f, 0x43, 0x55, 0x44, 0x41, 0x5f, 0x46, 0x54, 0x5a, 0x00
.L_0:


//--------------------- .nv.shared.attn_fwd       --------------------------
	.section	.nv.shared.attn_fwd,"aw",@nobits
	.sectionflags	@""
	.align	16
